//
// Generated by NVIDIA NVVM Compiler
//
// Compiler Build ID: CL-36424714
// Cuda compilation tools, release 13.0, V13.0.88
// Based on NVVM 20.0.0
//

.version 9.0
.target sm_100
.address_size 64

	// .globl	_Z22assignPointsToClustersPKfS0_PiS1_iii
.const .align 4 .b8 c_centroids[4096];
.const .align 4 .b8 c_centroidDistances[4096];
.global .align 1 .b8 _ZN34_INTERNAL_3699b939_4_k_cu_aa2a5df34cuda3std3__45__cpo5beginE[1];
.global .align 1 .b8 _ZN34_INTERNAL_3699b939_4_k_cu_aa2a5df34cuda3std3__45__cpo3endE[1];
.global .align 1 .b8 _ZN34_INTERNAL_3699b939_4_k_cu_aa2a5df34cuda3std3__45__cpo6cbeginE[1];
.global .align 1 .b8 _ZN34_INTERNAL_3699b939_4_k_cu_aa2a5df34cuda3std3__45__cpo4cendE[1];
.global .align 1 .b8 _ZN34_INTERNAL_3699b939_4_k_cu_aa2a5df34cuda3std3__45__cpo6rbeginE[1];
.global .align 1 .b8 _ZN34_INTERNAL_3699b939_4_k_cu_aa2a5df34cuda3std3__45__cpo4rendE[1];
.global .align 1 .b8 _ZN34_INTERNAL_3699b939_4_k_cu_aa2a5df34cuda3std3__45__cpo7crbeginE[1];
.global .align 1 .b8 _ZN34_INTERNAL_3699b939_4_k_cu_aa2a5df34cuda3std3__45__cpo5crendE[1];
.global .align 1 .b8 _ZN34_INTERNAL_3699b939_4_k_cu_aa2a5df34cuda3std3__436_GLOBAL__N__3699b939_4_k_cu_aa2a5df36ignoreE[1];
.global .align 1 .b8 _ZN34_INTERNAL_3699b939_4_k_cu_aa2a5df34cuda3std3__419piecewise_constructE[1];
.global .align 1 .b8 _ZN34_INTERNAL_3699b939_4_k_cu_aa2a5df34cuda3std3__48in_placeE[1];
.global .align 1 .b8 _ZN34_INTERNAL_3699b939_4_k_cu_aa2a5df34cuda3std3__420unreachable_sentinelE[1];
.global .align 1 .b8 _ZN34_INTERNAL_3699b939_4_k_cu_aa2a5df34cuda3std3__47nulloptE[1];
.global .align 1 .b8 _ZN34_INTERNAL_3699b939_4_k_cu_aa2a5df34cuda3std3__48unexpectE[1];
.global .align 1 .b8 _ZN34_INTERNAL_3699b939_4_k_cu_aa2a5df34cuda3std6ranges3__45__cpo4swapE[1];
.global .align 1 .b8 _ZN34_INTERNAL_3699b939_4_k_cu_aa2a5df34cuda3std6ranges3__45__cpo9iter_moveE[1];
.global .align 1 .b8 _ZN34_INTERNAL_3699b939_4_k_cu_aa2a5df34cuda3std6ranges3__45__cpo5beginE[1];
.global .align 1 .b8 _ZN34_INTERNAL_3699b939_4_k_cu_aa2a5df34cuda3std6ranges3__45__cpo3endE[1];
.global .align 1 .b8 _ZN34_INTERNAL_3699b939_4_k_cu_aa2a5df34cuda3std6ranges3__45__cpo6cbeginE[1];
.global .align 1 .b8 _ZN34_INTERNAL_3699b939_4_k_cu_aa2a5df34cuda3std6ranges3__45__cpo4cendE[1];
.global .align 1 .b8 _ZN34_INTERNAL_3699b939_4_k_cu_aa2a5df34cuda3std6ranges3__45__cpo7advanceE[1];
.global .align 1 .b8 _ZN34_INTERNAL_3699b939_4_k_cu_aa2a5df34cuda3std6ranges3__45__cpo9iter_swapE[1];
.global .align 1 .b8 _ZN34_INTERNAL_3699b939_4_k_cu_aa2a5df34cuda3std6ranges3__45__cpo4nextE[1];
.global .align 1 .b8 _ZN34_INTERNAL_3699b939_4_k_cu_aa2a5df34cuda3std6ranges3__45__cpo4prevE[1];
.global .align 1 .b8 _ZN34_INTERNAL_3699b939_4_k_cu_aa2a5df34cuda3std6ranges3__45__cpo4dataE[1];
.global .align 1 .b8 _ZN34_INTERNAL_3699b939_4_k_cu_aa2a5df34cuda3std6ranges3__45__cpo5cdataE[1];
.global .align 1 .b8 _ZN34_INTERNAL_3699b939_4_k_cu_aa2a5df34cuda3std6ranges3__45__cpo4sizeE[1];
.global .align 1 .b8 _ZN34_INTERNAL_3699b939_4_k_cu_aa2a5df34cuda3std6ranges3__45__cpo5ssizeE[1];
.global .align 1 .b8 _ZN34_INTERNAL_3699b939_4_k_cu_aa2a5df34cuda3std6ranges3__45__cpo8distanceE[1];
.global .align 1 .b8 _ZN34_INTERNAL_3699b939_4_k_cu_aa2a5df36thrust24THRUST_300001_SM_1000_NS8cuda_cub3parE[1];
.global .align 1 .b8 _ZN34_INTERNAL_3699b939_4_k_cu_aa2a5df36thrust24THRUST_300001_SM_1000_NS8cuda_cub10par_nosyncE[1];
.global .align 1 .b8 _ZN34_INTERNAL_3699b939_4_k_cu_aa2a5df36thrust24THRUST_300001_SM_1000_NS6system6detail10sequential3seqE[1];
.global .align 1 .b8 _ZN34_INTERNAL_3699b939_4_k_cu_aa2a5df36thrust24THRUST_300001_SM_1000_NS6system3cpp3parE[1];
.global .align 1 .b8 _ZN34_INTERNAL_3699b939_4_k_cu_aa2a5df36thrust24THRUST_300001_SM_1000_NS12placeholders2_1E[1];
.global .align 1 .b8 _ZN34_INTERNAL_3699b939_4_k_cu_aa2a5df36thrust24THRUST_300001_SM_1000_NS12placeholders2_2E[1];
.global .align 1 .b8 _ZN34_INTERNAL_3699b939_4_k_cu_aa2a5df36thrust24THRUST_300001_SM_1000_NS12placeholders2_3E[1];
.global .align 1 .b8 _ZN34_INTERNAL_3699b939_4_k_cu_aa2a5df36thrust24THRUST_300001_SM_1000_NS12placeholders2_4E[1];
.global .align 1 .b8 _ZN34_INTERNAL_3699b939_4_k_cu_aa2a5df36thrust24THRUST_300001_SM_1000_NS12placeholders2_5E[1];
.global .align 1 .b8 _ZN34_INTERNAL_3699b939_4_k_cu_aa2a5df36thrust24THRUST_300001_SM_1000_NS12placeholders2_6E[1];
.global .align 1 .b8 _ZN34_INTERNAL_3699b939_4_k_cu_aa2a5df36thrust24THRUST_300001_SM_1000_NS12placeholders2_7E[1];
.global .align 1 .b8 _ZN34_INTERNAL_3699b939_4_k_cu_aa2a5df36thrust24THRUST_300001_SM_1000_NS12placeholders2_8E[1];
.global .align 1 .b8 _ZN34_INTERNAL_3699b939_4_k_cu_aa2a5df36thrust24THRUST_300001_SM_1000_NS12placeholders2_9E[1];
.global .align 1 .b8 _ZN34_INTERNAL_3699b939_4_k_cu_aa2a5df36thrust24THRUST_300001_SM_1000_NS12placeholders3_10E[1];
.global .align 1 .b8 _ZN34_INTERNAL_3699b939_4_k_cu_aa2a5df36thrust24THRUST_300001_SM_1000_NS3seqE[1];
.global .align 1 .b8 _ZN34_INTERNAL_3699b939_4_k_cu_aa2a5df36thrust24THRUST_300001_SM_1000_NS6deviceE[1];
.extern .shared .align 16 .b8 s_centroids[];
.extern .shared .align 16 .b8 s_data[];

.visible .entry _Z22assignPointsToClustersPKfS0_PiS1_iii(
	.param .u64 .ptr .align 1 _Z22assignPointsToClustersPKfS0_PiS1_iii_param_0,
	.param .u64 .ptr .align 1 _Z22assignPointsToClustersPKfS0_PiS1_iii_param_1,
	.param .u64 .ptr .align 1 _Z22assignPointsToClustersPKfS0_PiS1_iii_param_2,
	.param .u64 .ptr .align 1 _Z22assignPointsToClustersPKfS0_PiS1_iii_param_3,
	.param .u32 _Z22assignPointsToClustersPKfS0_PiS1_iii_param_4,
	.param .u32 _Z22assignPointsToClustersPKfS0_PiS1_iii_param_5,
	.param .u32 _Z22assignPointsToClustersPKfS0_PiS1_iii_param_6
)
{
	.reg .pred 	%p<24>;
	.reg .b32 	%r<119>;
	.reg .b32 	%f<99>;
	.reg .b64 	%rd<38>;

	ld.param.u64 	%rd7, [_Z22assignPointsToClustersPKfS0_PiS1_iii_param_0];
	ld.param.u64 	%rd4, [_Z22assignPointsToClustersPKfS0_PiS1_iii_param_1];
	ld.param.u64 	%rd5, [_Z22assignPointsToClustersPKfS0_PiS1_iii_param_2];
	ld.param.u64 	%rd6, [_Z22assignPointsToClustersPKfS0_PiS1_iii_param_3];
	ld.param.u32 	%r49, [_Z22assignPointsToClustersPKfS0_PiS1_iii_param_4];
	ld.param.u32 	%r50, [_Z22assignPointsToClustersPKfS0_PiS1_iii_param_5];
	ld.param.u32 	%r51, [_Z22assignPointsToClustersPKfS0_PiS1_iii_param_6];
	cvta.to.global.u64 	%rd1, %rd7;
	mov.u32 	%r52, %ctaid.x;
	mov.u32 	%r1, %ntid.x;
	mov.u32 	%r100, %tid.x;
	mad.lo.s32 	%r3, %r52, %r1, %r100;
	setp.ge.s32 	%p1, %r3, %r49;
	@%p1 bra 	$L__BB0_30;
	mul.lo.s32 	%r4, %r51, %r50;
	setp.ge.s32 	%p2, %r100, %r4;
	@%p2 bra 	$L__BB0_7;
	setp.lt.u32 	%p3, %r4, 1025;
	@%p3 bra 	$L__BB0_5;
	cvta.to.global.u64 	%rd2, %rd4;
	mov.u32 	%r54, s_centroids;
$L__BB0_4:
	mul.wide.s32 	%rd8, %r100, 4;
	add.s64 	%rd9, %rd2, %rd8;
	ld.global.f32 	%f20, [%rd9];
	shl.b32 	%r53, %r100, 2;
	add.s32 	%r55, %r54, %r53;
	st.shared.f32 	[%r55], %f20;
	add.s32 	%r100, %r100, %r1;
	setp.lt.s32 	%p4, %r100, %r4;
	@%p4 bra 	$L__BB0_4;
	bra.uni 	$L__BB0_7;
$L__BB0_5:
	mov.u64 	%rd11, c_centroids;
	mov.u32 	%r57, s_centroids;
$L__BB0_6:
	mul.wide.u32 	%rd10, %r100, 4;
	add.s64 	%rd12, %rd11, %rd10;
	ld.const.f32 	%f21, [%rd12];
	shl.b32 	%r56, %r100, 2;
	add.s32 	%r58, %r57, %r56;
	st.shared.f32 	[%r58], %f21;
	add.s32 	%r100, %r100, %r1;
	setp.lt.s32 	%p5, %r100, %r4;
	@%p5 bra 	$L__BB0_6;
$L__BB0_7:
	bar.sync 	0;
	setp.lt.s32 	%p6, %r50, 1;
	mov.b32 	%r118, -1;
	@%p6 bra 	$L__BB0_28;
	setp.lt.s32 	%p7, %r51, 1;
	@%p7 bra 	$L__BB0_22;
	and.b32  	%r9, %r51, 7;
	and.b32  	%r10, %r51, 3;
	and.b32  	%r11, %r51, 2147483640;
	and.b32  	%r12, %r51, 1;
	neg.s32 	%r13, %r11;
	shl.b32 	%r14, %r50, 5;
	shl.b32 	%r15, %r49, 3;
	shl.b32 	%r16, %r50, 2;
	mov.f32 	%f87, 0f7F7FFFFF;
	mov.b32 	%r118, -1;
	mov.b32 	%r102, 0;
	mul.wide.s32 	%rd31, %r49, 4;
$L__BB0_10:
	setp.lt.u32 	%p14, %r51, 8;
	mov.f32 	%f95, 0f00000000;
	mov.b32 	%r108, 0;
	@%p14 bra 	$L__BB0_13;
	shl.b32 	%r69, %r102, 2;
	mov.u32 	%r70, s_centroids;
	add.s32 	%r105, %r70, %r69;
	mov.f32 	%f95, 0f00000000;
	mov.u32 	%r104, %r3;
	mov.u32 	%r106, %r13;
$L__BB0_12:
	.pragma "nounroll";
	mul.wide.s32 	%rd13, %r104, 4;
	add.s64 	%rd14, %rd1, %rd13;
	ld.global.f32 	%f28, [%rd14];
	ld.shared.f32 	%f29, [%r105];
	sub.f32 	%f30, %f28, %f29;
	fma.rn.f32 	%f31, %f30, %f30, %f95;
	add.s64 	%rd16, %rd14, %rd31;
	ld.global.f32 	%f32, [%rd16];
	add.s32 	%r71, %r105, %r16;
	ld.shared.f32 	%f33, [%r71];
	sub.f32 	%f34, %f32, %f33;
	fma.rn.f32 	%f35, %f34, %f34, %f31;
	add.s64 	%rd17, %rd16, %rd31;
	ld.global.f32 	%f36, [%rd17];
	add.s32 	%r72, %r71, %r16;
	ld.shared.f32 	%f37, [%r72];
	sub.f32 	%f38, %f36, %f37;
	fma.rn.f32 	%f39, %f38, %f38, %f35;
	add.s64 	%rd18, %rd17, %rd31;
	ld.global.f32 	%f40, [%rd18];
	add.s32 	%r73, %r72, %r16;
	ld.shared.f32 	%f41, [%r73];
	sub.f32 	%f42, %f40, %f41;
	fma.rn.f32 	%f43, %f42, %f42, %f39;
	add.s64 	%rd19, %rd18, %rd31;
	ld.global.f32 	%f44, [%rd19];
	add.s32 	%r74, %r73, %r16;
	ld.shared.f32 	%f45, [%r74];
	sub.f32 	%f46, %f44, %f45;
	fma.rn.f32 	%f47, %f46, %f46, %f43;
	add.s64 	%rd20, %rd19, %rd31;
	ld.global.f32 	%f48, [%rd20];
	add.s32 	%r75, %r74, %r16;
	ld.shared.f32 	%f49, [%r75];
	sub.f32 	%f50, %f48, %f49;
	fma.rn.f32 	%f51, %f50, %f50, %f47;
	add.s64 	%rd21, %rd20, %rd31;
	ld.global.f32 	%f52, [%rd21];
	add.s32 	%r76, %r75, %r16;
	ld.shared.f32 	%f53, [%r76];
	sub.f32 	%f54, %f52, %f53;
	fma.rn.f32 	%f55, %f54, %f54, %f51;
	add.s64 	%rd22, %rd21, %rd31;
	ld.global.f32 	%f56, [%rd22];
	add.s32 	%r77, %r76, %r16;
	ld.shared.f32 	%f57, [%r77];
	sub.f32 	%f58, %f56, %f57;
	fma.rn.f32 	%f95, %f58, %f58, %f55;
	add.s32 	%r106, %r106, 8;
	add.s32 	%r105, %r105, %r14;
	add.s32 	%r104, %r104, %r15;
	setp.ne.s32 	%p15, %r106, 0;
	mov.u32 	%r108, %r11;
	@%p15 bra 	$L__BB0_12;
$L__BB0_13:
	setp.eq.s32 	%p16, %r9, 0;
	@%p16 bra 	$L__BB0_21;
	add.s32 	%r78, %r9, -1;
	setp.lt.u32 	%p17, %r78, 3;
	@%p17 bra 	$L__BB0_16;
	mad.lo.s32 	%r79, %r108, %r49, %r3;
	mul.wide.s32 	%rd23, %r79, 4;
	add.s64 	%rd24, %rd1, %rd23;
	ld.global.f32 	%f60, [%rd24];
	mad.lo.s32 	%r80, %r108, %r50, %r102;
	shl.b32 	%r81, %r80, 2;
	mov.u32 	%r82, s_centroids;
	add.s32 	%r83, %r82, %r81;
	ld.shared.f32 	%f61, [%r83];
	sub.f32 	%f62, %f60, %f61;
	fma.rn.f32 	%f63, %f62, %f62, %f95;
	add.s64 	%rd26, %rd24, %rd31;
	ld.global.f32 	%f64, [%rd26];
	add.s32 	%r84, %r83, %r16;
	ld.shared.f32 	%f65, [%r84];
	sub.f32 	%f66, %f64, %f65;
	fma.rn.f32 	%f67, %f66, %f66, %f63;
	add.s64 	%rd27, %rd26, %rd31;
	ld.global.f32 	%f68, [%rd27];
	add.s32 	%r85, %r84, %r16;
	ld.shared.f32 	%f69, [%r85];
	sub.f32 	%f70, %f68, %f69;
	fma.rn.f32 	%f71, %f70, %f70, %f67;
	add.s64 	%rd28, %rd27, %rd31;
	ld.global.f32 	%f72, [%rd28];
	add.s32 	%r86, %r85, %r16;
	ld.shared.f32 	%f73, [%r86];
	sub.f32 	%f74, %f72, %f73;
	fma.rn.f32 	%f95, %f74, %f74, %f71;
	add.s32 	%r108, %r108, 4;
$L__BB0_16:
	setp.eq.s32 	%p18, %r10, 0;
	@%p18 bra 	$L__BB0_21;
	setp.eq.s32 	%p19, %r10, 1;
	@%p19 bra 	$L__BB0_19;
	mad.lo.s32 	%r87, %r108, %r49, %r3;
	mul.wide.s32 	%rd29, %r87, 4;
	add.s64 	%rd30, %rd1, %rd29;
	ld.global.f32 	%f76, [%rd30];
	mad.lo.s32 	%r88, %r108, %r50, %r102;
	shl.b32 	%r89, %r88, 2;
	mov.u32 	%r90, s_centroids;
	add.s32 	%r91, %r90, %r89;
	ld.shared.f32 	%f77, [%r91];
	sub.f32 	%f78, %f76, %f77;
	fma.rn.f32 	%f79, %f78, %f78, %f95;
	add.s64 	%rd32, %rd30, %rd31;
	ld.global.f32 	%f80, [%rd32];
	add.s32 	%r92, %r91, %r16;
	ld.shared.f32 	%f81, [%r92];
	sub.f32 	%f82, %f80, %f81;
	fma.rn.f32 	%f95, %f82, %f82, %f79;
	add.s32 	%r108, %r108, 2;
$L__BB0_19:
	setp.eq.s32 	%p20, %r12, 0;
	@%p20 bra 	$L__BB0_21;
	mad.lo.s32 	%r93, %r108, %r49, %r3;
	mul.wide.s32 	%rd33, %r93, 4;
	add.s64 	%rd34, %rd1, %rd33;
	ld.global.f32 	%f83, [%rd34];
	mad.lo.s32 	%r94, %r108, %r50, %r102;
	shl.b32 	%r95, %r94, 2;
	mov.u32 	%r96, s_centroids;
	add.s32 	%r97, %r96, %r95;
	ld.shared.f32 	%f84, [%r97];
	sub.f32 	%f85, %f83, %f84;
	fma.rn.f32 	%f95, %f85, %f85, %f95;
$L__BB0_21:
	sqrt.rn.f32 	%f86, %f95;
	setp.lt.f32 	%p21, %f86, %f87;
	selp.f32 	%f87, %f86, %f87, %p21;
	selp.b32 	%r118, %r102, %r118, %p21;
	add.s32 	%r102, %r102, 1;
	setp.eq.s32 	%p22, %r102, %r50;
	@%p22 bra 	$L__BB0_28;
	bra.uni 	$L__BB0_10;
$L__BB0_22:
	and.b32  	%r33, %r50, 3;
	setp.lt.u32 	%p8, %r50, 4;
	mov.f32 	%f97, 0f7F7FFFFF;
	mov.b32 	%r118, -1;
	mov.b32 	%r115, 0;
	@%p8 bra 	$L__BB0_25;
	and.b32  	%r115, %r50, 2147483644;
	mov.f32 	%f97, 0f7F7FFFFF;
	mov.b32 	%r118, -1;
	mov.b32 	%r110, 0;
$L__BB0_24:
	setp.gt.f32 	%p9, %f97, 0f00000000;
	selp.f32 	%f97, 0f00000000, %f97, %p9;
	selp.b32 	%r118, %r110, %r118, %p9;
	add.s32 	%r110, %r110, 4;
	setp.ne.s32 	%p10, %r110, %r115;
	@%p10 bra 	$L__BB0_24;
$L__BB0_25:
	setp.eq.s32 	%p11, %r33, 0;
	@%p11 bra 	$L__BB0_28;
	mov.b32 	%r117, 0;
$L__BB0_27:
	.pragma "nounroll";
	setp.gt.f32 	%p12, %f97, 0f00000000;
	selp.f32 	%f97, 0f00000000, %f97, %p12;
	selp.b32 	%r118, %r115, %r118, %p12;
	add.s32 	%r115, %r115, 1;
	add.s32 	%r117, %r117, 1;
	setp.ne.s32 	%p13, %r117, %r33;
	@%p13 bra 	$L__BB0_27;
$L__BB0_28:
	cvta.to.global.u64 	%rd35, %rd5;
	mul.wide.s32 	%rd36, %r3, 4;
	add.s64 	%rd3, %rd35, %rd36;
	ld.global.u32 	%r98, [%rd3];
	setp.eq.s32 	%p23, %r98, %r118;
	@%p23 bra 	$L__BB0_30;
	st.global.u32 	[%rd3], %r118;
	cvta.to.global.u64 	%rd37, %rd6;
	atom.global.add.u32 	%r99, [%rd37], 1;
$L__BB0_30:
	ret;

}
	// .globl	_Z26calculateCentroidDistancesPKfPfii
.visible .entry _Z26calculateCentroidDistancesPKfPfii(
	.param .u64 .ptr .align 1 _Z26calculateCentroidDistancesPKfPfii_param_0,
	.param .u64 .ptr .align 1 _Z26calculateCentroidDistancesPKfPfii_param_1,
	.param .u32 _Z26calculateCentroidDistancesPKfPfii_param_2,
	.param .u32 _Z26calculateCentroidDistancesPKfPfii_param_3
)
{
	.reg .pred 	%p<12>;
	.reg .b32 	%r<50>;
	.reg .b32 	%f<84>;
	.reg .b64 	%rd<50>;

	ld.param.u64 	%rd3, [_Z26calculateCentroidDistancesPKfPfii_param_0];
	ld.param.u64 	%rd4, [_Z26calculateCentroidDistancesPKfPfii_param_1];
	ld.param.u32 	%r21, [_Z26calculateCentroidDistancesPKfPfii_param_2];
	ld.param.u32 	%r20, [_Z26calculateCentroidDistancesPKfPfii_param_3];
	cvta.to.global.u64 	%rd1, %rd3;
	cvta.to.global.u64 	%rd2, %rd4;
	mov.u32 	%r22, %ctaid.x;
	mov.u32 	%r23, %ntid.x;
	mov.u32 	%r24, %tid.x;
	mad.lo.s32 	%r1, %r22, %r23, %r24;
	mov.u32 	%r25, %ctaid.y;
	mov.u32 	%r26, %ntid.y;
	mov.u32 	%r27, %tid.y;
	mad.lo.s32 	%r28, %r25, %r26, %r27;
	max.s32 	%r29, %r1, %r28;
	setp.ge.s32 	%p1, %r29, %r21;
	@%p1 bra 	$L__BB1_15;
	setp.eq.s32 	%p2, %r1, %r28;
	@%p2 bra 	$L__BB1_16;
	setp.lt.s32 	%p3, %r20, 1;
	mov.f32 	%f83, 0f00000000;
	@%p3 bra 	$L__BB1_14;
	and.b32  	%r3, %r20, 7;
	setp.lt.u32 	%p4, %r20, 8;
	mov.f32 	%f83, 0f00000000;
	mov.b32 	%r47, 0;
	@%p4 bra 	$L__BB1_6;
	and.b32  	%r47, %r20, 2147483640;
	neg.s32 	%r46, %r47;
	shl.b32 	%r6, %r21, 3;
	mov.f32 	%f83, 0f00000000;
	mul.wide.s32 	%rd9, %r21, 4;
	mov.u32 	%r44, %r1;
	mov.u32 	%r45, %r28;
$L__BB1_5:
	.pragma "nounroll";
	mul.wide.s32 	%rd5, %r44, 4;
	add.s64 	%rd6, %rd1, %rd5;
	ld.global.f32 	%f17, [%rd6];
	mul.wide.s32 	%rd7, %r45, 4;
	add.s64 	%rd8, %rd1, %rd7;
	ld.global.f32 	%f18, [%rd8];
	sub.f32 	%f19, %f17, %f18;
	fma.rn.f32 	%f20, %f19, %f19, %f83;
	add.s64 	%rd10, %rd6, %rd9;
	ld.global.f32 	%f21, [%rd10];
	add.s64 	%rd11, %rd8, %rd9;
	ld.global.f32 	%f22, [%rd11];
	sub.f32 	%f23, %f21, %f22;
	fma.rn.f32 	%f24, %f23, %f23, %f20;
	add.s64 	%rd12, %rd10, %rd9;
	ld.global.f32 	%f25, [%rd12];
	add.s64 	%rd13, %rd11, %rd9;
	ld.global.f32 	%f26, [%rd13];
	sub.f32 	%f27, %f25, %f26;
	fma.rn.f32 	%f28, %f27, %f27, %f24;
	add.s64 	%rd14, %rd12, %rd9;
	ld.global.f32 	%f29, [%rd14];
	add.s64 	%rd15, %rd13, %rd9;
	ld.global.f32 	%f30, [%rd15];
	sub.f32 	%f31, %f29, %f30;
	fma.rn.f32 	%f32, %f31, %f31, %f28;
	add.s64 	%rd16, %rd14, %rd9;
	ld.global.f32 	%f33, [%rd16];
	add.s64 	%rd17, %rd15, %rd9;
	ld.global.f32 	%f34, [%rd17];
	sub.f32 	%f35, %f33, %f34;
	fma.rn.f32 	%f36, %f35, %f35, %f32;
	add.s64 	%rd18, %rd16, %rd9;
	ld.global.f32 	%f37, [%rd18];
	add.s64 	%rd19, %rd17, %rd9;
	ld.global.f32 	%f38, [%rd19];
	sub.f32 	%f39, %f37, %f38;
	fma.rn.f32 	%f40, %f39, %f39, %f36;
	add.s64 	%rd20, %rd18, %rd9;
	ld.global.f32 	%f41, [%rd20];
	add.s64 	%rd21, %rd19, %rd9;
	ld.global.f32 	%f42, [%rd21];
	sub.f32 	%f43, %f41, %f42;
	fma.rn.f32 	%f44, %f43, %f43, %f40;
	add.s64 	%rd22, %rd20, %rd9;
	ld.global.f32 	%f45, [%rd22];
	add.s64 	%rd23, %rd21, %rd9;
	ld.global.f32 	%f46, [%rd23];
	sub.f32 	%f47, %f45, %f46;
	fma.rn.f32 	%f83, %f47, %f47, %f44;
	add.s32 	%r46, %r46, 8;
	add.s32 	%r45, %r45, %r6;
	add.s32 	%r44, %r44, %r6;
	setp.ne.s32 	%p5, %r46, 0;
	@%p5 bra 	$L__BB1_5;
$L__BB1_6:
	setp.eq.s32 	%p6, %r3, 0;
	@%p6 bra 	$L__BB1_14;
	and.b32  	%r14, %r20, 3;
	setp.lt.u32 	%p7, %r3, 4;
	@%p7 bra 	$L__BB1_9;
	mul.lo.s32 	%r31, %r47, %r21;
	add.s32 	%r32, %r31, %r1;
	mul.wide.s32 	%rd24, %r32, 4;
	add.s64 	%rd25, %rd1, %rd24;
	ld.global.f32 	%f49, [%rd25];
	add.s32 	%r33, %r31, %r28;
	mul.wide.s32 	%rd26, %r33, 4;
	add.s64 	%rd27, %rd1, %rd26;
	ld.global.f32 	%f50, [%rd27];
	sub.f32 	%f51, %f49, %f50;
	fma.rn.f32 	%f52, %f51, %f51, %f83;
	mul.wide.s32 	%rd28, %r21, 4;
	add.s64 	%rd29, %rd25, %rd28;
	ld.global.f32 	%f53, [%rd29];
	add.s64 	%rd30, %rd27, %rd28;
	ld.global.f32 	%f54, [%rd30];
	sub.f32 	%f55, %f53, %f54;
	fma.rn.f32 	%f56, %f55, %f55, %f52;
	add.s64 	%rd31, %rd29, %rd28;
	ld.global.f32 	%f57, [%rd31];
	add.s64 	%rd32, %rd30, %rd28;
	ld.global.f32 	%f58, [%rd32];
	sub.f32 	%f59, %f57, %f58;
	fma.rn.f32 	%f60, %f59, %f59, %f56;
	add.s64 	%rd33, %rd31, %rd28;
	ld.global.f32 	%f61, [%rd33];
	add.s64 	%rd34, %rd32, %rd28;
	ld.global.f32 	%f62, [%rd34];
	sub.f32 	%f63, %f61, %f62;
	fma.rn.f32 	%f83, %f63, %f63, %f60;
	add.s32 	%r47, %r47, 4;
$L__BB1_9:
	setp.eq.s32 	%p8, %r14, 0;
	@%p8 bra 	$L__BB1_14;
	setp.eq.s32 	%p9, %r14, 1;
	@%p9 bra 	$L__BB1_12;
	mul.lo.s32 	%r34, %r47, %r21;
	add.s32 	%r35, %r34, %r1;
	mul.wide.s32 	%rd35, %r35, 4;
	add.s64 	%rd36, %rd1, %rd35;
	ld.global.f32 	%f65, [%rd36];
	add.s32 	%r36, %r34, %r28;
	mul.wide.s32 	%rd37, %r36, 4;
	add.s64 	%rd38, %rd1, %rd37;
	ld.global.f32 	%f66, [%rd38];
	sub.f32 	%f67, %f65, %f66;
	fma.rn.f32 	%f68, %f67, %f67, %f83;
	mul.wide.s32 	%rd39, %r21, 4;
	add.s64 	%rd40, %rd36, %rd39;
	ld.global.f32 	%f69, [%rd40];
	add.s64 	%rd41, %rd38, %rd39;
	ld.global.f32 	%f70, [%rd41];
	sub.f32 	%f71, %f69, %f70;
	fma.rn.f32 	%f83, %f71, %f71, %f68;
	add.s32 	%r47, %r47, 2;
$L__BB1_12:
	and.b32  	%r37, %r20, 1;
	setp.eq.b32 	%p10, %r37, 1;
	not.pred 	%p11, %p10;
	@%p11 bra 	$L__BB1_14;
	mul.lo.s32 	%r38, %r47, %r21;
	add.s32 	%r39, %r38, %r1;
	mul.wide.s32 	%rd42, %r39, 4;
	add.s64 	%rd43, %rd1, %rd42;
	ld.global.f32 	%f72, [%rd43];
	add.s32 	%r40, %r38, %r28;
	mul.wide.s32 	%rd44, %r40, 4;
	add.s64 	%rd45, %rd1, %rd44;
	ld.global.f32 	%f73, [%rd45];
	sub.f32 	%f74, %f72, %f73;
	fma.rn.f32 	%f83, %f74, %f74, %f83;
$L__BB1_14:
	sqrt.rn.f32 	%f75, %f83;
	mad.lo.s32 	%r41, %r21, %r1, %r28;
	mul.wide.s32 	%rd46, %r41, 4;
	add.s64 	%rd47, %rd2, %rd46;
	st.global.f32 	[%rd47], %f75;
$L__BB1_15:
	ret;
$L__BB1_16:
	mad.lo.s32 	%r42, %r21, %r1, %r1;
	mul.wide.u32 	%rd48, %r42, 4;
	add.s64 	%rd49, %rd2, %rd48;
	mov.b32 	%r43, 0;
	st.global.u32 	[%rd49], %r43;
	bra.uni 	$L__BB1_15;

}
	// .globl	_Z44assignPointsToClustersWithTriangleInequalityPKfS0_S0_PfPiS2_iii
.visible .entry _Z44assignPointsToClustersWithTriangleInequalityPKfS0_S0_PfPiS2_iii(
	.param .u64 .ptr .align 1 _Z44assignPointsToClustersWithTriangleInequalityPKfS0_S0_PfPiS2_iii_param_0,
	.param .u64 .ptr .align 1 _Z44assignPointsToClustersWithTriangleInequalityPKfS0_S0_PfPiS2_iii_param_1,
	.param .u64 .ptr .align 1 _Z44assignPointsToClustersWithTriangleInequalityPKfS0_S0_PfPiS2_iii_param_2,
	.param .u64 .ptr .align 1 _Z44assignPointsToClustersWithTriangleInequalityPKfS0_S0_PfPiS2_iii_param_3,
	.param .u64 .ptr .align 1 _Z44assignPointsToClustersWithTriangleInequalityPKfS0_S0_PfPiS2_iii_param_4,
	.param .u64 .ptr .align 1 _Z44assignPointsToClustersWithTriangleInequalityPKfS0_S0_PfPiS2_iii_param_5,
	.param .u32 _Z44assignPointsToClustersWithTriangleInequalityPKfS0_S0_PfPiS2_iii_param_6,
	.param .u32 _Z44assignPointsToClustersWithTriangleInequalityPKfS0_S0_PfPiS2_iii_param_7,
	.param .u32 _Z44assignPointsToClustersWithTriangleInequalityPKfS0_S0_PfPiS2_iii_param_8
)
{
	.reg .pred 	%p<60>;
	.reg .b32 	%r<228>;
	.reg .b32 	%f<206>;
	.reg .b64 	%rd<83>;

	ld.param.u64 	%rd11, [_Z44assignPointsToClustersWithTriangleInequalityPKfS0_S0_PfPiS2_iii_param_0];
	ld.param.u64 	%rd7, [_Z44assignPointsToClustersWithTriangleInequalityPKfS0_S0_PfPiS2_iii_param_1];
	ld.param.u64 	%rd8, [_Z44assignPointsToClustersWithTriangleInequalityPKfS0_S0_PfPiS2_iii_param_2];
	ld.param.u64 	%rd12, [_Z44assignPointsToClustersWithTriangleInequalityPKfS0_S0_PfPiS2_iii_param_3];
	ld.param.u64 	%rd9, [_Z44assignPointsToClustersWithTriangleInequalityPKfS0_S0_PfPiS2_iii_param_4];
	ld.param.u32 	%r76, [_Z44assignPointsToClustersWithTriangleInequalityPKfS0_S0_PfPiS2_iii_param_6];
	ld.param.u32 	%r77, [_Z44assignPointsToClustersWithTriangleInequalityPKfS0_S0_PfPiS2_iii_param_7];
	ld.param.u32 	%r78, [_Z44assignPointsToClustersWithTriangleInequalityPKfS0_S0_PfPiS2_iii_param_8];
	cvta.to.global.u64 	%rd1, %rd11;
	cvta.to.global.u64 	%rd2, %rd12;
	mov.u32 	%r79, %ctaid.x;
	mov.u32 	%r1, %ntid.x;
	mov.u32 	%r200, %tid.x;
	mad.lo.s32 	%r3, %r79, %r1, %r200;
	setp.ge.s32 	%p1, %r3, %r76;
	@%p1 bra 	$L__BB2_74;
	cvta.to.global.u64 	%rd13, %rd9;
	mul.wide.s32 	%rd14, %r3, 4;
	add.s64 	%rd3, %rd13, %rd14;
	ld.global.u32 	%r4, [%rd3];
	mul.lo.s32 	%r5, %r78, %r77;
	setp.ge.s32 	%p2, %r200, %r5;
	@%p2 bra 	$L__BB2_7;
	setp.lt.u32 	%p3, %r5, 1025;
	@%p3 bra 	$L__BB2_5;
	cvta.to.global.u64 	%rd4, %rd7;
	mov.u32 	%r81, s_data;
	mov.u32 	%r199, %r200;
$L__BB2_4:
	mul.wide.s32 	%rd15, %r199, 4;
	add.s64 	%rd16, %rd4, %rd15;
	ld.global.f32 	%f44, [%rd16];
	shl.b32 	%r80, %r199, 2;
	add.s32 	%r82, %r81, %r80;
	st.shared.f32 	[%r82], %f44;
	add.s32 	%r199, %r199, %r1;
	setp.lt.s32 	%p4, %r199, %r5;
	@%p4 bra 	$L__BB2_4;
	bra.uni 	$L__BB2_7;
$L__BB2_5:
	mov.u64 	%rd18, c_centroids;
	mov.u32 	%r84, s_data;
	mov.u32 	%r197, %r200;
$L__BB2_6:
	mul.wide.u32 	%rd17, %r197, 4;
	add.s64 	%rd19, %rd18, %rd17;
	ld.const.f32 	%f45, [%rd19];
	shl.b32 	%r83, %r197, 2;
	add.s32 	%r85, %r84, %r83;
	st.shared.f32 	[%r85], %f45;
	add.s32 	%r197, %r197, %r1;
	setp.lt.s32 	%p5, %r197, %r5;
	@%p5 bra 	$L__BB2_6;
$L__BB2_7:
	shl.b32 	%r86, %r5, 2;
	mov.u32 	%r87, s_data;
	add.s32 	%r8, %r87, %r86;
	mul.lo.s32 	%r9, %r77, %r77;
	setp.ge.u32 	%p6, %r200, %r9;
	@%p6 bra 	$L__BB2_13;
	setp.lt.u32 	%p7, %r9, 1025;
	@%p7 bra 	$L__BB2_11;
	cvta.to.global.u64 	%rd5, %rd8;
$L__BB2_10:
	mul.wide.s32 	%rd20, %r200, 4;
	add.s64 	%rd21, %rd5, %rd20;
	ld.global.f32 	%f46, [%rd21];
	shl.b32 	%r88, %r200, 2;
	add.s32 	%r89, %r8, %r88;
	st.shared.f32 	[%r89], %f46;
	add.s32 	%r200, %r200, %r1;
	setp.lt.s32 	%p8, %r200, %r9;
	@%p8 bra 	$L__BB2_10;
	bra.uni 	$L__BB2_13;
$L__BB2_11:
	mov.u64 	%rd23, c_centroidDistances;
$L__BB2_12:
	mul.wide.u32 	%rd22, %r200, 4;
	add.s64 	%rd24, %rd23, %rd22;
	ld.const.f32 	%f47, [%rd24];
	shl.b32 	%r90, %r200, 2;
	add.s32 	%r91, %r8, %r90;
	st.shared.f32 	[%r91], %f47;
	add.s32 	%r200, %r200, %r1;
	setp.lt.u32 	%p9, %r200, %r9;
	@%p9 bra 	$L__BB2_12;
$L__BB2_13:
	bar.sync 	0;
	setp.lt.s32 	%p10, %r4, 0;
	mov.f32 	%f200, 0f7F7FFFFF;
	@%p10 bra 	$L__BB2_27;
	setp.lt.s32 	%p11, %r78, 1;
	mov.f32 	%f186, 0f00000000;
	@%p11 bra 	$L__BB2_26;
	and.b32  	%r16, %r78, 7;
	setp.lt.u32 	%p12, %r78, 8;
	mov.f32 	%f186, 0f00000000;
	mov.b32 	%r203, 0;
	@%p12 bra 	$L__BB2_18;
	and.b32  	%r203, %r78, 2147483640;
	mov.f32 	%f186, 0f00000000;
	mov.b32 	%r201, 0;
	mul.wide.s32 	%rd27, %r76, 4;
$L__BB2_17:
	.pragma "nounroll";
	mad.lo.s32 	%r94, %r201, %r76, %r3;
	mul.wide.s32 	%rd25, %r94, 4;
	add.s64 	%rd26, %rd1, %rd25;
	ld.global.f32 	%f53, [%rd26];
	mad.lo.s32 	%r95, %r201, %r77, %r4;
	shl.b32 	%r96, %r95, 2;
	add.s32 	%r98, %r87, %r96;
	ld.shared.f32 	%f54, [%r98];
	sub.f32 	%f55, %f53, %f54;
	fma.rn.f32 	%f56, %f55, %f55, %f186;
	add.s64 	%rd28, %rd26, %rd27;
	ld.global.f32 	%f57, [%rd28];
	shl.b32 	%r99, %r77, 2;
	add.s32 	%r100, %r98, %r99;
	ld.shared.f32 	%f58, [%r100];
	sub.f32 	%f59, %f57, %f58;
	fma.rn.f32 	%f60, %f59, %f59, %f56;
	add.s64 	%rd29, %rd28, %rd27;
	ld.global.f32 	%f61, [%rd29];
	add.s32 	%r101, %r100, %r99;
	ld.shared.f32 	%f62, [%r101];
	sub.f32 	%f63, %f61, %f62;
	fma.rn.f32 	%f64, %f63, %f63, %f60;
	add.s64 	%rd30, %rd29, %rd27;
	ld.global.f32 	%f65, [%rd30];
	add.s32 	%r102, %r101, %r99;
	ld.shared.f32 	%f66, [%r102];
	sub.f32 	%f67, %f65, %f66;
	fma.rn.f32 	%f68, %f67, %f67, %f64;
	add.s64 	%rd31, %rd30, %rd27;
	ld.global.f32 	%f69, [%rd31];
	add.s32 	%r103, %r102, %r99;
	ld.shared.f32 	%f70, [%r103];
	sub.f32 	%f71, %f69, %f70;
	fma.rn.f32 	%f72, %f71, %f71, %f68;
	add.s64 	%rd32, %rd31, %rd27;
	ld.global.f32 	%f73, [%rd32];
	add.s32 	%r104, %r103, %r99;
	ld.shared.f32 	%f74, [%r104];
	sub.f32 	%f75, %f73, %f74;
	fma.rn.f32 	%f76, %f75, %f75, %f72;
	add.s64 	%rd33, %rd32, %rd27;
	ld.global.f32 	%f77, [%rd33];
	add.s32 	%r105, %r104, %r99;
	ld.shared.f32 	%f78, [%r105];
	sub.f32 	%f79, %f77, %f78;
	fma.rn.f32 	%f80, %f79, %f79, %f76;
	add.s64 	%rd34, %rd33, %rd27;
	ld.global.f32 	%f81, [%rd34];
	add.s32 	%r106, %r105, %r99;
	ld.shared.f32 	%f82, [%r106];
	sub.f32 	%f83, %f81, %f82;
	fma.rn.f32 	%f186, %f83, %f83, %f80;
	add.s32 	%r201, %r201, 8;
	setp.ne.s32 	%p13, %r201, %r203;
	@%p13 bra 	$L__BB2_17;
$L__BB2_18:
	setp.eq.s32 	%p14, %r16, 0;
	@%p14 bra 	$L__BB2_26;
	and.b32  	%r21, %r78, 3;
	setp.lt.u32 	%p15, %r16, 4;
	@%p15 bra 	$L__BB2_21;
	mad.lo.s32 	%r107, %r203, %r76, %r3;
	mul.wide.s32 	%rd35, %r107, 4;
	add.s64 	%rd36, %rd1, %rd35;
	ld.global.f32 	%f85, [%rd36];
	mad.lo.s32 	%r108, %r203, %r77, %r4;
	shl.b32 	%r109, %r108, 2;
	add.s32 	%r111, %r87, %r109;
	ld.shared.f32 	%f86, [%r111];
	sub.f32 	%f87, %f85, %f86;
	fma.rn.f32 	%f88, %f87, %f87, %f186;
	mul.wide.s32 	%rd37, %r76, 4;
	add.s64 	%rd38, %rd36, %rd37;
	ld.global.f32 	%f89, [%rd38];
	shl.b32 	%r112, %r77, 2;
	add.s32 	%r113, %r111, %r112;
	ld.shared.f32 	%f90, [%r113];
	sub.f32 	%f91, %f89, %f90;
	fma.rn.f32 	%f92, %f91, %f91, %f88;
	add.s64 	%rd39, %rd38, %rd37;
	ld.global.f32 	%f93, [%rd39];
	add.s32 	%r114, %r113, %r112;
	ld.shared.f32 	%f94, [%r114];
	sub.f32 	%f95, %f93, %f94;
	fma.rn.f32 	%f96, %f95, %f95, %f92;
	add.s64 	%rd40, %rd39, %rd37;
	ld.global.f32 	%f97, [%rd40];
	add.s32 	%r115, %r114, %r112;
	ld.shared.f32 	%f98, [%r115];
	sub.f32 	%f99, %f97, %f98;
	fma.rn.f32 	%f186, %f99, %f99, %f96;
	add.s32 	%r203, %r203, 4;
$L__BB2_21:
	setp.eq.s32 	%p16, %r21, 0;
	@%p16 bra 	$L__BB2_26;
	setp.eq.s32 	%p17, %r21, 1;
	@%p17 bra 	$L__BB2_24;
	mad.lo.s32 	%r116, %r203, %r76, %r3;
	mul.wide.s32 	%rd41, %r116, 4;
	add.s64 	%rd42, %rd1, %rd41;
	ld.global.f32 	%f101, [%rd42];
	mad.lo.s32 	%r117, %r203, %r77, %r4;
	shl.b32 	%r118, %r117, 2;
	add.s32 	%r120, %r87, %r118;
	ld.shared.f32 	%f102, [%r120];
	sub.f32 	%f103, %f101, %f102;
	fma.rn.f32 	%f104, %f103, %f103, %f186;
	mul.wide.s32 	%rd43, %r76, 4;
	add.s64 	%rd44, %rd42, %rd43;
	ld.global.f32 	%f105, [%rd44];
	shl.b32 	%r121, %r77, 2;
	add.s32 	%r122, %r120, %r121;
	ld.shared.f32 	%f106, [%r122];
	sub.f32 	%f107, %f105, %f106;
	fma.rn.f32 	%f186, %f107, %f107, %f104;
	add.s32 	%r203, %r203, 2;
$L__BB2_24:
	and.b32  	%r123, %r78, 1;
	setp.eq.b32 	%p18, %r123, 1;
	not.pred 	%p19, %p18;
	@%p19 bra 	$L__BB2_26;
	mad.lo.s32 	%r124, %r203, %r76, %r3;
	mul.wide.s32 	%rd45, %r124, 4;
	add.s64 	%rd46, %rd1, %rd45;
	ld.global.f32 	%f108, [%rd46];
	mad.lo.s32 	%r125, %r203, %r77, %r4;
	shl.b32 	%r126, %r125, 2;
	add.s32 	%r128, %r87, %r126;
	ld.shared.f32 	%f109, [%r128];
	sub.f32 	%f110, %f108, %f109;
	fma.rn.f32 	%f186, %f110, %f110, %f186;
$L__BB2_26:
	sqrt.rn.f32 	%f200, %f186;
	mad.lo.s32 	%r129, %r77, %r3, %r4;
	mul.wide.s32 	%rd47, %r129, 4;
	add.s64 	%rd48, %rd2, %rd47;
	st.global.f32 	[%rd48], %f200;
$L__BB2_27:
	setp.lt.s32 	%p20, %r77, 1;
	mov.u32 	%r217, %r4;
	@%p20 bra 	$L__BB2_72;
	add.f32 	%f15, %f200, %f200;
	setp.lt.s32 	%p21, %r78, 1;
	mul.lo.s32 	%r26, %r77, %r3;
	@%p21 bra 	$L__BB2_46;
	and.b32  	%r27, %r78, 7;
	and.b32  	%r158, %r78, 2147483640;
	neg.s32 	%r28, %r158;
	shl.b32 	%r29, %r76, 3;
	shl.b32 	%r30, %r77, 2;
	mov.b32 	%r205, 0;
	mul.wide.s32 	%rd75, %r76, 4;
	mov.u32 	%r217, %r4;
$L__BB2_30:
	setp.eq.s32 	%p46, %r205, %r4;
	@%p46 bra 	$L__BB2_45;
	setp.lt.s32 	%p47, %r4, 0;
	@%p47 bra 	$L__BB2_33;
	mad.lo.s32 	%r159, %r205, %r77, %r4;
	shl.b32 	%r160, %r159, 2;
	add.s32 	%r161, %r8, %r160;
	ld.shared.f32 	%f116, [%r161];
	setp.gt.f32 	%p48, %f116, %f15;
	@%p48 bra 	$L__BB2_45;
$L__BB2_33:
	setp.lt.u32 	%p49, %r78, 8;
	mov.f32 	%f196, 0f00000000;
	mov.b32 	%r211, 0;
	@%p49 bra 	$L__BB2_36;
	shl.b32 	%r163, %r205, 2;
	mov.u32 	%r164, s_data;
	add.s32 	%r208, %r164, %r163;
	mov.f32 	%f196, 0f00000000;
	mov.u32 	%r207, %r3;
	mov.u32 	%r209, %r28;
$L__BB2_35:
	.pragma "nounroll";
	and.b32  	%r211, %r78, 2147483640;
	mul.wide.s32 	%rd57, %r207, 4;
	add.s64 	%rd58, %rd1, %rd57;
	ld.global.f32 	%f120, [%rd58];
	ld.shared.f32 	%f121, [%r208];
	sub.f32 	%f122, %f120, %f121;
	fma.rn.f32 	%f123, %f122, %f122, %f196;
	add.s64 	%rd60, %rd58, %rd75;
	ld.global.f32 	%f124, [%rd60];
	add.s32 	%r165, %r208, %r30;
	ld.shared.f32 	%f125, [%r165];
	sub.f32 	%f126, %f124, %f125;
	fma.rn.f32 	%f127, %f126, %f126, %f123;
	add.s64 	%rd61, %rd60, %rd75;
	ld.global.f32 	%f128, [%rd61];
	add.s32 	%r166, %r165, %r30;
	ld.shared.f32 	%f129, [%r166];
	sub.f32 	%f130, %f128, %f129;
	fma.rn.f32 	%f131, %f130, %f130, %f127;
	add.s64 	%rd62, %rd61, %rd75;
	ld.global.f32 	%f132, [%rd62];
	add.s32 	%r167, %r166, %r30;
	ld.shared.f32 	%f133, [%r167];
	sub.f32 	%f134, %f132, %f133;
	fma.rn.f32 	%f135, %f134, %f134, %f131;
	add.s64 	%rd63, %rd62, %rd75;
	ld.global.f32 	%f136, [%rd63];
	add.s32 	%r168, %r167, %r30;
	ld.shared.f32 	%f137, [%r168];
	sub.f32 	%f138, %f136, %f137;
	fma.rn.f32 	%f139, %f138, %f138, %f135;
	add.s64 	%rd64, %rd63, %rd75;
	ld.global.f32 	%f140, [%rd64];
	add.s32 	%r169, %r168, %r30;
	ld.shared.f32 	%f141, [%r169];
	sub.f32 	%f142, %f140, %f141;
	fma.rn.f32 	%f143, %f142, %f142, %f139;
	add.s64 	%rd65, %rd64, %rd75;
	ld.global.f32 	%f144, [%rd65];
	add.s32 	%r170, %r169, %r30;
	ld.shared.f32 	%f145, [%r170];
	sub.f32 	%f146, %f144, %f145;
	fma.rn.f32 	%f147, %f146, %f146, %f143;
	add.s64 	%rd66, %rd65, %rd75;
	ld.global.f32 	%f148, [%rd66];
	add.s32 	%r171, %r170, %r30;
	ld.shared.f32 	%f149, [%r171];
	sub.f32 	%f150, %f148, %f149;
	fma.rn.f32 	%f196, %f150, %f150, %f147;
	add.s32 	%r209, %r209, 8;
	shl.b32 	%r172, %r77, 5;
	add.s32 	%r208, %r208, %r172;
	add.s32 	%r207, %r207, %r29;
	setp.ne.s32 	%p50, %r209, 0;
	@%p50 bra 	$L__BB2_35;
$L__BB2_36:
	setp.eq.s32 	%p51, %r27, 0;
	@%p51 bra 	$L__BB2_44;
	add.s32 	%r173, %r27, -1;
	setp.lt.u32 	%p52, %r173, 3;
	@%p52 bra 	$L__BB2_39;
	mad.lo.s32 	%r174, %r211, %r76, %r3;
	mul.wide.s32 	%rd67, %r174, 4;
	add.s64 	%rd68, %rd1, %rd67;
	ld.global.f32 	%f152, [%rd68];
	mad.lo.s32 	%r175, %r211, %r77, %r205;
	shl.b32 	%r176, %r175, 2;
	mov.u32 	%r177, s_data;
	add.s32 	%r178, %r177, %r176;
	ld.shared.f32 	%f153, [%r178];
	sub.f32 	%f154, %f152, %f153;
	fma.rn.f32 	%f155, %f154, %f154, %f196;
	add.s64 	%rd70, %rd68, %rd75;
	ld.global.f32 	%f156, [%rd70];
	add.s32 	%r179, %r178, %r30;
	ld.shared.f32 	%f157, [%r179];
	sub.f32 	%f158, %f156, %f157;
	fma.rn.f32 	%f159, %f158, %f158, %f155;
	add.s64 	%rd71, %rd70, %rd75;
	ld.global.f32 	%f160, [%rd71];
	add.s32 	%r180, %r179, %r30;
	ld.shared.f32 	%f161, [%r180];
	sub.f32 	%f162, %f160, %f161;
	fma.rn.f32 	%f163, %f162, %f162, %f159;
	add.s64 	%rd72, %rd71, %rd75;
	ld.global.f32 	%f164, [%rd72];
	add.s32 	%r181, %r180, %r30;
	ld.shared.f32 	%f165, [%r181];
	sub.f32 	%f166, %f164, %f165;
	fma.rn.f32 	%f196, %f166, %f166, %f163;
	add.s32 	%r211, %r211, 4;
$L__BB2_39:
	and.b32  	%r182, %r78, 3;
	setp.eq.s32 	%p53, %r182, 0;
	@%p53 bra 	$L__BB2_44;
	setp.eq.s32 	%p54, %r182, 1;
	@%p54 bra 	$L__BB2_42;
	mad.lo.s32 	%r183, %r211, %r76, %r3;
	mul.wide.s32 	%rd73, %r183, 4;
	add.s64 	%rd74, %rd1, %rd73;
	ld.global.f32 	%f168, [%rd74];
	mad.lo.s32 	%r184, %r211, %r77, %r205;
	shl.b32 	%r185, %r184, 2;
	mov.u32 	%r186, s_data;
	add.s32 	%r187, %r186, %r185;
	ld.shared.f32 	%f169, [%r187];
	sub.f32 	%f170, %f168, %f169;
	fma.rn.f32 	%f171, %f170, %f170, %f196;
	add.s64 	%rd76, %rd74, %rd75;
	ld.global.f32 	%f172, [%rd76];
	add.s32 	%r188, %r187, %r30;
	ld.shared.f32 	%f173, [%r188];
	sub.f32 	%f174, %f172, %f173;
	fma.rn.f32 	%f196, %f174, %f174, %f171;
	add.s32 	%r211, %r211, 2;
$L__BB2_42:
	and.b32  	%r189, %r78, 1;
	setp.eq.b32 	%p55, %r189, 1;
	not.pred 	%p56, %p55;
	@%p56 bra 	$L__BB2_44;
	mad.lo.s32 	%r190, %r211, %r76, %r3;
	mul.wide.s32 	%rd77, %r190, 4;
	add.s64 	%rd78, %rd1, %rd77;
	ld.global.f32 	%f175, [%rd78];
	mad.lo.s32 	%r191, %r211, %r77, %r205;
	shl.b32 	%r192, %r191, 2;
	mov.u32 	%r193, s_data;
	add.s32 	%r194, %r193, %r192;
	ld.shared.f32 	%f176, [%r194];
	sub.f32 	%f177, %f175, %f176;
	fma.rn.f32 	%f196, %f177, %f177, %f196;
$L__BB2_44:
	sqrt.rn.f32 	%f178, %f196;
	add.s32 	%r195, %r205, %r26;
	mul.wide.s32 	%rd79, %r195, 4;
	add.s64 	%rd80, %rd2, %rd79;
	st.global.f32 	[%rd80], %f178;
	setp.lt.f32 	%p57, %f178, %f200;
	selp.f32 	%f200, %f178, %f200, %p57;
	selp.b32 	%r217, %r205, %r217, %p57;
$L__BB2_45:
	add.s32 	%r205, %r205, 1;
	setp.eq.s32 	%p58, %r205, %r77;
	@%p58 bra 	$L__BB2_72;
	bra.uni 	$L__BB2_30;
$L__BB2_46:
	add.s32 	%r132, %r77, -1;
	and.b32  	%r49, %r77, 3;
	setp.lt.u32 	%p22, %r132, 3;
	mov.b32 	%r223, 0;
	mov.u32 	%r217, %r4;
	@%p22 bra 	$L__BB2_65;
	and.b32  	%r223, %r77, 2147483644;
	mov.b32 	%r214, 0;
	cvt.s64.s32 	%rd51, %r26;
	mov.u32 	%r217, %r4;
$L__BB2_48:
	setp.eq.s32 	%p23, %r214, %r4;
	@%p23 bra 	$L__BB2_52;
	setp.lt.s32 	%p24, %r4, 0;
	@%p24 bra 	$L__BB2_51;
	mad.lo.s32 	%r134, %r214, %r77, %r4;
	shl.b32 	%r135, %r134, 2;
	add.s32 	%r136, %r8, %r135;
	ld.shared.f32 	%f111, [%r136];
	setp.gt.f32 	%p25, %f111, %f15;
	@%p25 bra 	$L__BB2_52;
$L__BB2_51:
	add.s32 	%r137, %r214, %r26;
	mul.wide.s32 	%rd49, %r137, 4;
	add.s64 	%rd50, %rd2, %rd49;
	mov.b32 	%r138, 0;
	st.global.u32 	[%rd50], %r138;
	setp.gt.f32 	%p26, %f200, 0f00000000;
	selp.f32 	%f200, 0f00000000, %f200, %p26;
	selp.b32 	%r217, %r214, %r217, %p26;
$L__BB2_52:
	add.s32 	%r55, %r214, 1;
	setp.eq.s32 	%p27, %r55, %r4;
	cvt.s64.s32 	%rd52, %r214;
	add.s64 	%rd53, %rd52, %rd51;
	shl.b64 	%rd54, %rd53, 2;
	add.s64 	%rd6, %rd2, %rd54;
	@%p27 bra 	$L__BB2_56;
	setp.lt.s32 	%p28, %r4, 0;
	@%p28 bra 	$L__BB2_55;
	mad.lo.s32 	%r139, %r55, %r77, %r4;
	shl.b32 	%r140, %r139, 2;
	add.s32 	%r141, %r8, %r140;
	ld.shared.f32 	%f112, [%r141];
	setp.gt.f32 	%p29, %f112, %f15;
	@%p29 bra 	$L__BB2_56;
$L__BB2_55:
	mov.b32 	%r142, 0;
	st.global.u32 	[%rd6+4], %r142;
	setp.gt.f32 	%p30, %f200, 0f00000000;
	selp.f32 	%f200, 0f00000000, %f200, %p30;
	selp.b32 	%r217, %r55, %r217, %p30;
$L__BB2_56:
	add.s32 	%r58, %r214, 2;
	setp.eq.s32 	%p31, %r58, %r4;
	@%p31 bra 	$L__BB2_60;
	setp.lt.s32 	%p32, %r4, 0;
	@%p32 bra 	$L__BB2_59;
	mad.lo.s32 	%r143, %r58, %r77, %r4;
	shl.b32 	%r144, %r143, 2;
	add.s32 	%r145, %r8, %r144;
	ld.shared.f32 	%f113, [%r145];
	setp.gt.f32 	%p33, %f113, %f15;
	@%p33 bra 	$L__BB2_60;
$L__BB2_59:
	mov.b32 	%r146, 0;
	st.global.u32 	[%rd6+8], %r146;
	setp.gt.f32 	%p34, %f200, 0f00000000;
	selp.f32 	%f200, 0f00000000, %f200, %p34;
	selp.b32 	%r217, %r58, %r217, %p34;
$L__BB2_60:
	add.s32 	%r61, %r214, 3;
	setp.eq.s32 	%p35, %r61, %r4;
	@%p35 bra 	$L__BB2_64;
	setp.lt.s32 	%p36, %r4, 0;
	@%p36 bra 	$L__BB2_63;
	mad.lo.s32 	%r147, %r61, %r77, %r4;
	shl.b32 	%r148, %r147, 2;
	add.s32 	%r149, %r8, %r148;
	ld.shared.f32 	%f114, [%r149];
	setp.gt.f32 	%p37, %f114, %f15;
	@%p37 bra 	$L__BB2_64;
$L__BB2_63:
	mov.b32 	%r150, 0;
	st.global.u32 	[%rd6+12], %r150;
	setp.gt.f32 	%p38, %f200, 0f00000000;
	selp.f32 	%f200, 0f00000000, %f200, %p38;
	selp.b32 	%r217, %r61, %r217, %p38;
$L__BB2_64:
	add.s32 	%r214, %r214, 4;
	setp.ne.s32 	%p39, %r214, %r223;
	@%p39 bra 	$L__BB2_48;
$L__BB2_65:
	setp.eq.s32 	%p40, %r49, 0;
	@%p40 bra 	$L__BB2_72;
	mov.b32 	%r225, 0;
$L__BB2_67:
	.pragma "nounroll";
	setp.eq.s32 	%p41, %r223, %r4;
	@%p41 bra 	$L__BB2_71;
	setp.lt.s32 	%p42, %r4, 0;
	@%p42 bra 	$L__BB2_70;
	mad.lo.s32 	%r152, %r223, %r77, %r4;
	shl.b32 	%r153, %r152, 2;
	add.s32 	%r154, %r8, %r153;
	ld.shared.f32 	%f115, [%r154];
	setp.gt.f32 	%p43, %f115, %f15;
	@%p43 bra 	$L__BB2_71;
$L__BB2_70:
	add.s32 	%r155, %r223, %r26;
	mul.wide.s32 	%rd55, %r155, 4;
	add.s64 	%rd56, %rd2, %rd55;
	mov.b32 	%r156, 0;
	st.global.u32 	[%rd56], %r156;
	setp.gt.f32 	%p44, %f200, 0f00000000;
	selp.f32 	%f200, 0f00000000, %f200, %p44;
	selp.b32 	%r217, %r223, %r217, %p44;
$L__BB2_71:
	add.s32 	%r223, %r223, 1;
	add.s32 	%r225, %r225, 1;
	setp.ne.s32 	%p45, %r225, %r49;
	@%p45 bra 	$L__BB2_67;
$L__BB2_72:
	setp.eq.s32 	%p59, %r4, %r217;
	@%p59 bra 	$L__BB2_74;
	ld.param.u64 	%rd82, [_Z44assignPointsToClustersWithTriangleInequalityPKfS0_S0_PfPiS2_iii_param_5];
	st.global.u32 	[%rd3], %r217;
	cvta.to.global.u64 	%rd81, %rd82;
	atom.global.add.u32 	%r196, [%rd81], 1;
$L__BB2_74:
	ret;

}
	// .globl	_Z23resetCentroidsAndCountsPfPiii
.visible .entry _Z23resetCentroidsAndCountsPfPiii(
	.param .u64 .ptr .align 1 _Z23resetCentroidsAndCountsPfPiii_param_0,
	.param .u64 .ptr .align 1 _Z23resetCentroidsAndCountsPfPiii_param_1,
	.param .u32 _Z23resetCentroidsAndCountsPfPiii_param_2,
	.param .u32 _Z23resetCentroidsAndCountsPfPiii_param_3
)
{
	.reg .pred 	%p<3>;
	.reg .b32 	%r<10>;
	.reg .b64 	%rd<9>;

	ld.param.u64 	%rd1, [_Z23resetCentroidsAndCountsPfPiii_param_0];
	ld.param.u64 	%rd2, [_Z23resetCentroidsAndCountsPfPiii_param_1];
	ld.param.u32 	%r2, [_Z23resetCentroidsAndCountsPfPiii_param_2];
	ld.param.u32 	%r3, [_Z23resetCentroidsAndCountsPfPiii_param_3];
	mov.u32 	%r4, %ctaid.x;
	mov.u32 	%r5, %ntid.x;
	mov.u32 	%r6, %tid.x;
	mad.lo.s32 	%r1, %r4, %r5, %r6;
	mul.lo.s32 	%r7, %r3, %r2;
	setp.ge.s32 	%p1, %r1, %r7;
	@%p1 bra 	$L__BB3_3;
	cvta.to.global.u64 	%rd3, %rd1;
	mul.wide.s32 	%rd4, %r1, 4;
	add.s64 	%rd5, %rd3, %rd4;
	mov.b32 	%r8, 0;
	st.global.u32 	[%rd5], %r8;
	setp.ge.s32 	%p2, %r1, %r2;
	@%p2 bra 	$L__BB3_3;
	cvta.to.global.u64 	%rd6, %rd2;
	add.s64 	%rd8, %rd6, %rd4;
	mov.b32 	%r9, 0;
	st.global.u32 	[%rd8], %r9;
$L__BB3_3:
	ret;

}
	// .globl	_Z25accumulatePointsLocalSumsPKfPKiPfPiiii
.visible .entry _Z25accumulatePointsLocalSumsPKfPKiPfPiiii(
	.param .u64 .ptr .align 1 _Z25accumulatePointsLocalSumsPKfPKiPfPiiii_param_0,
	.param .u64 .ptr .align 1 _Z25accumulatePointsLocalSumsPKfPKiPfPiiii_param_1,
	.param .u64 .ptr .align 1 _Z25accumulatePointsLocalSumsPKfPKiPfPiiii_param_2,
	.param .u64 .ptr .align 1 _Z25accumulatePointsLocalSumsPKfPKiPfPiiii_param_3,
	.param .u32 _Z25accumulatePointsLocalSumsPKfPKiPfPiiii_param_4,
	.param .u32 _Z25accumulatePointsLocalSumsPKfPKiPfPiiii_param_5,
	.param .u32 _Z25accumulatePointsLocalSumsPKfPKiPfPiiii_param_6
)
{
	.reg .pred 	%p<22>;
	.reg .b32 	%r<127>;
	.reg .b32 	%f<60>;
	.reg .b64 	%rd<53>;

	ld.param.u64 	%rd7, [_Z25accumulatePointsLocalSumsPKfPKiPfPiiii_param_0];
	ld.param.u64 	%rd4, [_Z25accumulatePointsLocalSumsPKfPKiPfPiiii_param_1];
	ld.param.u32 	%r46, [_Z25accumulatePointsLocalSumsPKfPKiPfPiiii_param_4];
	ld.param.u32 	%r47, [_Z25accumulatePointsLocalSumsPKfPKiPfPiiii_param_5];
	ld.param.u32 	%r48, [_Z25accumulatePointsLocalSumsPKfPKiPfPiiii_param_6];
	cvta.to.global.u64 	%rd1, %rd7;
	mov.u32 	%r1, %ctaid.x;
	mov.u32 	%r2, %ntid.x;
	mov.u32 	%r126, %tid.x;
	mad.lo.s32 	%r4, %r1, %r2, %r126;
	mul.lo.s32 	%r5, %r48, %r47;
	setp.ge.s32 	%p1, %r126, %r5;
	mov.u32 	%r114, %r126;
	@%p1 bra 	$L__BB4_1;
	bra.uni 	$L__BB4_25;
$L__BB4_1:
	shl.b32 	%r53, %r5, 2;
	mov.u32 	%r54, s_data;
	add.s32 	%r6, %r54, %r53;
	setp.ge.s32 	%p3, %r126, %r47;
	mov.u32 	%r115, %r126;
	@%p3 bra 	$L__BB4_3;
$L__BB4_2:
	shl.b32 	%r55, %r115, 2;
	add.s32 	%r56, %r6, %r55;
	mov.b32 	%r57, 0;
	st.shared.u32 	[%r56], %r57;
	add.s32 	%r115, %r115, %r2;
	setp.lt.s32 	%p4, %r115, %r47;
	@%p4 bra 	$L__BB4_2;
$L__BB4_3:
	bar.sync 	0;
	setp.ge.s32 	%p5, %r4, %r46;
	@%p5 bra 	$L__BB4_18;
	cvta.to.global.u64 	%rd8, %rd4;
	mul.wide.s32 	%rd9, %r4, 4;
	add.s64 	%rd10, %rd8, %rd9;
	ld.global.u32 	%r11, [%rd10];
	setp.lt.s32 	%p6, %r11, 0;
	setp.ge.s32 	%p7, %r11, %r47;
	or.pred  	%p8, %p6, %p7;
	@%p8 bra 	$L__BB4_18;
	shl.b32 	%r58, %r11, 2;
	add.s32 	%r59, %r6, %r58;
	atom.shared.add.u32 	%r60, [%r59], 1;
	setp.lt.s32 	%p9, %r48, 1;
	@%p9 bra 	$L__BB4_18;
	and.b32  	%r12, %r48, 15;
	setp.lt.u32 	%p10, %r48, 16;
	mov.b32 	%r120, 0;
	@%p10 bra 	$L__BB4_9;
	and.b32  	%r120, %r48, 2147483632;
	neg.s32 	%r118, %r120;
	shl.b32 	%r15, %r46, 4;
	add.s32 	%r116, %r54, %r58;
	mul.wide.s32 	%rd13, %r46, 4;
	mov.u32 	%r117, %r4;
$L__BB4_8:
	.pragma "nounroll";
	mul.wide.s32 	%rd11, %r117, 4;
	add.s64 	%rd12, %rd1, %rd11;
	ld.global.f32 	%f1, [%rd12];
	atom.shared.add.f32 	%f2, [%r116], %f1;
	add.s64 	%rd14, %rd12, %rd13;
	ld.global.f32 	%f3, [%rd14];
	shl.b32 	%r64, %r47, 2;
	add.s32 	%r65, %r116, %r64;
	atom.shared.add.f32 	%f4, [%r65], %f3;
	add.s64 	%rd15, %rd14, %rd13;
	ld.global.f32 	%f5, [%rd15];
	add.s32 	%r66, %r65, %r64;
	atom.shared.add.f32 	%f6, [%r66], %f5;
	add.s64 	%rd16, %rd15, %rd13;
	ld.global.f32 	%f7, [%rd16];
	add.s32 	%r67, %r66, %r64;
	atom.shared.add.f32 	%f8, [%r67], %f7;
	add.s64 	%rd17, %rd16, %rd13;
	ld.global.f32 	%f9, [%rd17];
	add.s32 	%r68, %r67, %r64;
	atom.shared.add.f32 	%f10, [%r68], %f9;
	add.s64 	%rd18, %rd17, %rd13;
	ld.global.f32 	%f11, [%rd18];
	add.s32 	%r69, %r68, %r64;
	atom.shared.add.f32 	%f12, [%r69], %f11;
	add.s64 	%rd19, %rd18, %rd13;
	ld.global.f32 	%f13, [%rd19];
	add.s32 	%r70, %r69, %r64;
	atom.shared.add.f32 	%f14, [%r70], %f13;
	add.s64 	%rd20, %rd19, %rd13;
	ld.global.f32 	%f15, [%rd20];
	add.s32 	%r71, %r70, %r64;
	atom.shared.add.f32 	%f16, [%r71], %f15;
	add.s64 	%rd21, %rd20, %rd13;
	ld.global.f32 	%f17, [%rd21];
	add.s32 	%r72, %r71, %r64;
	atom.shared.add.f32 	%f18, [%r72], %f17;
	add.s64 	%rd22, %rd21, %rd13;
	ld.global.f32 	%f19, [%rd22];
	add.s32 	%r73, %r72, %r64;
	atom.shared.add.f32 	%f20, [%r73], %f19;
	add.s64 	%rd23, %rd22, %rd13;
	ld.global.f32 	%f21, [%rd23];
	add.s32 	%r74, %r73, %r64;
	atom.shared.add.f32 	%f22, [%r74], %f21;
	add.s64 	%rd24, %rd23, %rd13;
	ld.global.f32 	%f23, [%rd24];
	add.s32 	%r75, %r74, %r64;
	atom.shared.add.f32 	%f24, [%r75], %f23;
	add.s64 	%rd25, %rd24, %rd13;
	ld.global.f32 	%f25, [%rd25];
	add.s32 	%r76, %r75, %r64;
	atom.shared.add.f32 	%f26, [%r76], %f25;
	add.s64 	%rd26, %rd25, %rd13;
	ld.global.f32 	%f27, [%rd26];
	add.s32 	%r77, %r76, %r64;
	atom.shared.add.f32 	%f28, [%r77], %f27;
	add.s64 	%rd27, %rd26, %rd13;
	ld.global.f32 	%f29, [%rd27];
	add.s32 	%r78, %r77, %r64;
	atom.shared.add.f32 	%f30, [%r78], %f29;
	add.s64 	%rd28, %rd27, %rd13;
	ld.global.f32 	%f31, [%rd28];
	add.s32 	%r79, %r78, %r64;
	atom.shared.add.f32 	%f32, [%r79], %f31;
	add.s32 	%r118, %r118, 16;
	add.s32 	%r117, %r117, %r15;
	shl.b32 	%r80, %r47, 6;
	add.s32 	%r116, %r116, %r80;
	setp.ne.s32 	%p11, %r118, 0;
	@%p11 bra 	$L__BB4_8;
$L__BB4_9:
	setp.eq.s32 	%p12, %r12, 0;
	@%p12 bra 	$L__BB4_18;
	and.b32  	%r24, %r48, 7;
	setp.lt.u32 	%p13, %r12, 8;
	@%p13 bra 	$L__BB4_12;
	mad.lo.s32 	%r81, %r120, %r47, %r11;
	shl.b32 	%r82, %r81, 2;
	mov.u32 	%r83, s_data;
	add.s32 	%r84, %r83, %r82;
	mad.lo.s32 	%r85, %r120, %r46, %r4;
	mul.wide.s32 	%rd29, %r85, 4;
	add.s64 	%rd30, %rd1, %rd29;
	ld.global.f32 	%f33, [%rd30];
	atom.shared.add.f32 	%f34, [%r84], %f33;
	shl.b32 	%r86, %r47, 2;
	add.s32 	%r87, %r84, %r86;
	mul.wide.s32 	%rd31, %r46, 4;
	add.s64 	%rd32, %rd30, %rd31;
	ld.global.f32 	%f35, [%rd32];
	atom.shared.add.f32 	%f36, [%r87], %f35;
	add.s32 	%r88, %r87, %r86;
	add.s64 	%rd33, %rd32, %rd31;
	ld.global.f32 	%f37, [%rd33];
	atom.shared.add.f32 	%f38, [%r88], %f37;
	add.s32 	%r89, %r88, %r86;
	add.s64 	%rd34, %rd33, %rd31;
	ld.global.f32 	%f39, [%rd34];
	atom.shared.add.f32 	%f40, [%r89], %f39;
	add.s32 	%r90, %r89, %r86;
	add.s64 	%rd35, %rd34, %rd31;
	ld.global.f32 	%f41, [%rd35];
	atom.shared.add.f32 	%f42, [%r90], %f41;
	add.s32 	%r91, %r90, %r86;
	add.s64 	%rd36, %rd35, %rd31;
	ld.global.f32 	%f43, [%rd36];
	atom.shared.add.f32 	%f44, [%r91], %f43;
	add.s32 	%r92, %r91, %r86;
	add.s64 	%rd37, %rd36, %rd31;
	ld.global.f32 	%f45, [%rd37];
	atom.shared.add.f32 	%f46, [%r92], %f45;
	add.s32 	%r93, %r92, %r86;
	add.s64 	%rd38, %rd37, %rd31;
	ld.global.f32 	%f47, [%rd38];
	atom.shared.add.f32 	%f48, [%r93], %f47;
	add.s32 	%r120, %r120, 8;
$L__BB4_12:
	setp.eq.s32 	%p14, %r24, 0;
	@%p14 bra 	$L__BB4_18;
	and.b32  	%r27, %r48, 3;
	setp.lt.u32 	%p15, %r24, 4;
	@%p15 bra 	$L__BB4_15;
	mad.lo.s32 	%r94, %r120, %r47, %r11;
	shl.b32 	%r95, %r94, 2;
	mov.u32 	%r96, s_data;
	add.s32 	%r97, %r96, %r95;
	mad.lo.s32 	%r98, %r120, %r46, %r4;
	mul.wide.s32 	%rd39, %r98, 4;
	add.s64 	%rd40, %rd1, %rd39;
	ld.global.f32 	%f49, [%rd40];
	atom.shared.add.f32 	%f50, [%r97], %f49;
	shl.b32 	%r99, %r47, 2;
	add.s32 	%r100, %r97, %r99;
	mul.wide.s32 	%rd41, %r46, 4;
	add.s64 	%rd42, %rd40, %rd41;
	ld.global.f32 	%f51, [%rd42];
	atom.shared.add.f32 	%f52, [%r100], %f51;
	add.s32 	%r101, %r100, %r99;
	add.s64 	%rd43, %rd42, %rd41;
	ld.global.f32 	%f53, [%rd43];
	atom.shared.add.f32 	%f54, [%r101], %f53;
	add.s32 	%r102, %r101, %r99;
	add.s64 	%rd44, %rd43, %rd41;
	ld.global.f32 	%f55, [%rd44];
	atom.shared.add.f32 	%f56, [%r102], %f55;
	add.s32 	%r120, %r120, 4;
$L__BB4_15:
	setp.eq.s32 	%p16, %r27, 0;
	@%p16 bra 	$L__BB4_18;
	mad.lo.s32 	%r124, %r120, %r46, %r4;
	mad.lo.s32 	%r103, %r120, %r47, %r11;
	shl.b32 	%r104, %r103, 2;
	mov.u32 	%r105, s_data;
	add.s32 	%r123, %r105, %r104;
	shl.b32 	%r32, %r47, 2;
	neg.s32 	%r122, %r27;
$L__BB4_17:
	.pragma "nounroll";
	mul.wide.s32 	%rd45, %r124, 4;
	add.s64 	%rd46, %rd1, %rd45;
	ld.global.f32 	%f57, [%rd46];
	atom.shared.add.f32 	%f58, [%r123], %f57;
	add.s32 	%r124, %r124, %r46;
	add.s32 	%r123, %r123, %r32;
	add.s32 	%r122, %r122, 1;
	setp.ne.s32 	%p17, %r122, 0;
	@%p17 bra 	$L__BB4_17;
$L__BB4_18:
	setp.ge.s32 	%p18, %r126, %r5;
	bar.sync 	0;
	@%p18 bra 	$L__BB4_21;
	ld.param.u64 	%rd51, [_Z25accumulatePointsLocalSumsPKfPKiPfPiiii_param_2];
	mul.lo.s32 	%r40, %r5, %r1;
	cvta.to.global.u64 	%rd2, %rd51;
	mov.u32 	%r107, s_data;
	mov.u32 	%r125, %r126;
$L__BB4_20:
	shl.b32 	%r106, %r125, 2;
	add.s32 	%r108, %r107, %r106;
	ld.shared.f32 	%f59, [%r108];
	add.s32 	%r109, %r125, %r40;
	mul.wide.u32 	%rd47, %r109, 4;
	add.s64 	%rd48, %rd2, %rd47;
	st.global.f32 	[%rd48], %f59;
	add.s32 	%r125, %r125, %r2;
	setp.lt.s32 	%p19, %r125, %r5;
	@%p19 bra 	$L__BB4_20;
$L__BB4_21:
	setp.ge.s32 	%p20, %r126, %r47;
	@%p20 bra 	$L__BB4_24;
	ld.param.u64 	%rd52, [_Z25accumulatePointsLocalSumsPKfPKiPfPiiii_param_3];
	mul.lo.s32 	%r41, %r47, %r1;
	cvta.to.global.u64 	%rd3, %rd52;
$L__BB4_23:
	shl.b32 	%r110, %r126, 2;
	add.s32 	%r111, %r6, %r110;
	ld.shared.u32 	%r112, [%r111];
	add.s32 	%r113, %r126, %r41;
	mul.wide.u32 	%rd49, %r113, 4;
	add.s64 	%rd50, %rd3, %rd49;
	st.global.u32 	[%rd50], %r112;
	add.s32 	%r126, %r126, %r2;
	setp.lt.s32 	%p21, %r126, %r47;
	@%p21 bra 	$L__BB4_23;
$L__BB4_24:
	ret;
$L__BB4_25:
	shl.b32 	%r49, %r114, 2;
	mov.u32 	%r50, s_data;
	add.s32 	%r51, %r50, %r49;
	mov.b32 	%r52, 0;
	st.shared.u32 	[%r51], %r52;
	add.s32 	%r114, %r114, %r2;
	setp.lt.s32 	%p2, %r114, %r5;
	@%p2 bra 	$L__BB4_25;
	bra.uni 	$L__BB4_1;

}
	// .globl	_Z14mergeBlockSumsPfPiS_S0_iii
.visible .entry _Z14mergeBlockSumsPfPiS_S0_iii(
	.param .u64 .ptr .align 1 _Z14mergeBlockSumsPfPiS_S0_iii_param_0,
	.param .u64 .ptr .align 1 _Z14mergeBlockSumsPfPiS_S0_iii_param_1,
	.param .u64 .ptr .align 1 _Z14mergeBlockSumsPfPiS_S0_iii_param_2,
	.param .u64 .ptr .align 1 _Z14mergeBlockSumsPfPiS_S0_iii_param_3,
	.param .u32 _Z14mergeBlockSumsPfPiS_S0_iii_param_4,
	.param .u32 _Z14mergeBlockSumsPfPiS_S0_iii_param_5,
	.param .u32 _Z14mergeBlockSumsPfPiS_S0_iii_param_6
)
{
	.reg .pred 	%p<23>;
	.reg .b32 	%r<255>;
	.reg .b32 	%f<83>;
	.reg .b64 	%rd<109>;

	ld.param.u64 	%rd5, [_Z14mergeBlockSumsPfPiS_S0_iii_param_0];
	ld.param.u64 	%rd6, [_Z14mergeBlockSumsPfPiS_S0_iii_param_1];
	ld.param.u32 	%r105, [_Z14mergeBlockSumsPfPiS_S0_iii_param_4];
	ld.param.u32 	%r106, [_Z14mergeBlockSumsPfPiS_S0_iii_param_5];
	ld.param.u32 	%r107, [_Z14mergeBlockSumsPfPiS_S0_iii_param_6];
	cvta.to.global.u64 	%rd1, %rd5;
	cvta.to.global.u64 	%rd2, %rd6;
	mov.u32 	%r1, %ctaid.x;
	mov.u32 	%r2, %tid.x;
	setp.ge.s32 	%p1, %r1, %r107;
	setp.ge.s32 	%p2, %r2, %r106;
	or.pred  	%p3, %p2, %p1;
	@%p3 bra 	$L__BB5_29;
	setp.lt.s32 	%p4, %r105, 1;
	mov.f32 	%f82, 0f00000000;
	@%p4 bra 	$L__BB5_14;
	setp.lt.u32 	%p5, %r105, 16;
	mov.f32 	%f82, 0f00000000;
	mov.b32 	%r235, 0;
	@%p5 bra 	$L__BB5_5;
	and.b32  	%r109, %r105, 2147483632;
	neg.s32 	%r233, %r109;
	add.s32 	%r110, %r1, %r107;
	mad.lo.s32 	%r232, %r106, %r110, %r2;
	mul.lo.s32 	%r111, %r107, %r106;
	shl.b32 	%r5, %r111, 4;
	shl.b32 	%r112, %r107, 1;
	add.s32 	%r113, %r1, %r112;
	mad.lo.s32 	%r231, %r106, %r113, %r2;
	mad.lo.s32 	%r114, %r107, 3, %r1;
	mad.lo.s32 	%r230, %r106, %r114, %r2;
	shl.b32 	%r115, %r107, 2;
	add.s32 	%r116, %r1, %r115;
	mad.lo.s32 	%r229, %r106, %r116, %r2;
	mad.lo.s32 	%r117, %r107, 5, %r1;
	mad.lo.s32 	%r228, %r106, %r117, %r2;
	mad.lo.s32 	%r118, %r107, 6, %r1;
	mad.lo.s32 	%r227, %r106, %r118, %r2;
	mad.lo.s32 	%r119, %r107, 7, %r1;
	mad.lo.s32 	%r226, %r106, %r119, %r2;
	shl.b32 	%r120, %r107, 3;
	add.s32 	%r121, %r1, %r120;
	mad.lo.s32 	%r225, %r106, %r121, %r2;
	mad.lo.s32 	%r122, %r107, 9, %r1;
	mad.lo.s32 	%r224, %r106, %r122, %r2;
	mad.lo.s32 	%r123, %r107, 10, %r1;
	mad.lo.s32 	%r223, %r106, %r123, %r2;
	mad.lo.s32 	%r124, %r107, 11, %r1;
	mad.lo.s32 	%r222, %r106, %r124, %r2;
	mad.lo.s32 	%r125, %r107, 12, %r1;
	mad.lo.s32 	%r221, %r106, %r125, %r2;
	mad.lo.s32 	%r126, %r107, 13, %r1;
	mad.lo.s32 	%r220, %r106, %r126, %r2;
	mad.lo.s32 	%r127, %r107, 14, %r1;
	mad.lo.s32 	%r219, %r106, %r127, %r2;
	mad.lo.s32 	%r128, %r107, 15, %r1;
	mad.lo.s32 	%r218, %r106, %r128, %r2;
	mad.lo.s32 	%r217, %r1, %r106, %r2;
	mov.f32 	%f82, 0f00000000;
$L__BB5_4:
	.pragma "nounroll";
	and.b32  	%r235, %r105, 2147483632;
	mul.wide.s32 	%rd7, %r217, 4;
	add.s64 	%rd8, %rd1, %rd7;
	ld.global.f32 	%f18, [%rd8];
	add.f32 	%f19, %f82, %f18;
	mul.wide.s32 	%rd9, %r232, 4;
	add.s64 	%rd10, %rd1, %rd9;
	ld.global.f32 	%f20, [%rd10];
	add.f32 	%f21, %f19, %f20;
	mul.wide.s32 	%rd11, %r231, 4;
	add.s64 	%rd12, %rd1, %rd11;
	ld.global.f32 	%f22, [%rd12];
	add.f32 	%f23, %f21, %f22;
	mul.wide.s32 	%rd13, %r230, 4;
	add.s64 	%rd14, %rd1, %rd13;
	ld.global.f32 	%f24, [%rd14];
	add.f32 	%f25, %f23, %f24;
	mul.wide.s32 	%rd15, %r229, 4;
	add.s64 	%rd16, %rd1, %rd15;
	ld.global.f32 	%f26, [%rd16];
	add.f32 	%f27, %f25, %f26;
	mul.wide.s32 	%rd17, %r228, 4;
	add.s64 	%rd18, %rd1, %rd17;
	ld.global.f32 	%f28, [%rd18];
	add.f32 	%f29, %f27, %f28;
	mul.wide.s32 	%rd19, %r227, 4;
	add.s64 	%rd20, %rd1, %rd19;
	ld.global.f32 	%f30, [%rd20];
	add.f32 	%f31, %f29, %f30;
	mul.wide.s32 	%rd21, %r226, 4;
	add.s64 	%rd22, %rd1, %rd21;
	ld.global.f32 	%f32, [%rd22];
	add.f32 	%f33, %f31, %f32;
	mul.wide.s32 	%rd23, %r225, 4;
	add.s64 	%rd24, %rd1, %rd23;
	ld.global.f32 	%f34, [%rd24];
	add.f32 	%f35, %f33, %f34;
	mul.wide.s32 	%rd25, %r224, 4;
	add.s64 	%rd26, %rd1, %rd25;
	ld.global.f32 	%f36, [%rd26];
	add.f32 	%f37, %f35, %f36;
	mul.wide.s32 	%rd27, %r223, 4;
	add.s64 	%rd28, %rd1, %rd27;
	ld.global.f32 	%f38, [%rd28];
	add.f32 	%f39, %f37, %f38;
	mul.wide.s32 	%rd29, %r222, 4;
	add.s64 	%rd30, %rd1, %rd29;
	ld.global.f32 	%f40, [%rd30];
	add.f32 	%f41, %f39, %f40;
	mul.wide.s32 	%rd31, %r221, 4;
	add.s64 	%rd32, %rd1, %rd31;
	ld.global.f32 	%f42, [%rd32];
	add.f32 	%f43, %f41, %f42;
	mul.wide.s32 	%rd33, %r220, 4;
	add.s64 	%rd34, %rd1, %rd33;
	ld.global.f32 	%f44, [%rd34];
	add.f32 	%f45, %f43, %f44;
	mul.wide.s32 	%rd35, %r219, 4;
	add.s64 	%rd36, %rd1, %rd35;
	ld.global.f32 	%f46, [%rd36];
	add.f32 	%f47, %f45, %f46;
	mul.wide.s32 	%rd37, %r218, 4;
	add.s64 	%rd38, %rd1, %rd37;
	ld.global.f32 	%f48, [%rd38];
	add.f32 	%f82, %f47, %f48;
	add.s32 	%r233, %r233, 16;
	add.s32 	%r232, %r232, %r5;
	add.s32 	%r231, %r231, %r5;
	add.s32 	%r230, %r230, %r5;
	add.s32 	%r229, %r229, %r5;
	add.s32 	%r228, %r228, %r5;
	add.s32 	%r227, %r227, %r5;
	add.s32 	%r226, %r226, %r5;
	add.s32 	%r225, %r225, %r5;
	add.s32 	%r224, %r224, %r5;
	add.s32 	%r223, %r223, %r5;
	add.s32 	%r222, %r222, %r5;
	add.s32 	%r221, %r221, %r5;
	add.s32 	%r220, %r220, %r5;
	add.s32 	%r219, %r219, %r5;
	add.s32 	%r218, %r218, %r5;
	add.s32 	%r217, %r217, %r5;
	setp.ne.s32 	%p6, %r233, 0;
	@%p6 bra 	$L__BB5_4;
$L__BB5_5:
	and.b32  	%r57, %r105, 15;
	setp.eq.s32 	%p7, %r57, 0;
	@%p7 bra 	$L__BB5_14;
	and.b32  	%r58, %r105, 7;
	setp.lt.u32 	%p8, %r57, 8;
	@%p8 bra 	$L__BB5_8;
	mad.lo.s32 	%r129, %r235, %r107, %r1;
	mad.lo.s32 	%r130, %r129, %r106, %r2;
	mul.wide.s32 	%rd39, %r130, 4;
	add.s64 	%rd40, %rd1, %rd39;
	ld.global.f32 	%f50, [%rd40];
	add.f32 	%f51, %f82, %f50;
	add.s32 	%r131, %r129, %r107;
	mad.lo.s32 	%r132, %r131, %r106, %r2;
	mul.wide.s32 	%rd41, %r132, 4;
	add.s64 	%rd42, %rd1, %rd41;
	ld.global.f32 	%f52, [%rd42];
	add.f32 	%f53, %f51, %f52;
	add.s32 	%r133, %r131, %r107;
	mad.lo.s32 	%r134, %r133, %r106, %r2;
	mul.wide.s32 	%rd43, %r134, 4;
	add.s64 	%rd44, %rd1, %rd43;
	ld.global.f32 	%f54, [%rd44];
	add.f32 	%f55, %f53, %f54;
	add.s32 	%r135, %r133, %r107;
	mad.lo.s32 	%r136, %r135, %r106, %r2;
	mul.wide.s32 	%rd45, %r136, 4;
	add.s64 	%rd46, %rd1, %rd45;
	ld.global.f32 	%f56, [%rd46];
	add.f32 	%f57, %f55, %f56;
	add.s32 	%r137, %r135, %r107;
	mad.lo.s32 	%r138, %r137, %r106, %r2;
	mul.wide.s32 	%rd47, %r138, 4;
	add.s64 	%rd48, %rd1, %rd47;
	ld.global.f32 	%f58, [%rd48];
	add.f32 	%f59, %f57, %f58;
	add.s32 	%r139, %r137, %r107;
	mad.lo.s32 	%r140, %r139, %r106, %r2;
	mul.wide.s32 	%rd49, %r140, 4;
	add.s64 	%rd50, %rd1, %rd49;
	ld.global.f32 	%f60, [%rd50];
	add.f32 	%f61, %f59, %f60;
	add.s32 	%r141, %r139, %r107;
	mad.lo.s32 	%r142, %r141, %r106, %r2;
	mul.wide.s32 	%rd51, %r142, 4;
	add.s64 	%rd52, %rd1, %rd51;
	ld.global.f32 	%f62, [%rd52];
	add.f32 	%f63, %f61, %f62;
	add.s32 	%r143, %r141, %r107;
	mad.lo.s32 	%r144, %r143, %r106, %r2;
	mul.wide.s32 	%rd53, %r144, 4;
	add.s64 	%rd54, %rd1, %rd53;
	ld.global.f32 	%f64, [%rd54];
	add.f32 	%f82, %f63, %f64;
	add.s32 	%r235, %r235, 8;
$L__BB5_8:
	setp.eq.s32 	%p9, %r58, 0;
	@%p9 bra 	$L__BB5_14;
	and.b32  	%r61, %r105, 3;
	setp.lt.u32 	%p10, %r58, 4;
	@%p10 bra 	$L__BB5_11;
	mad.lo.s32 	%r145, %r235, %r107, %r1;
	mad.lo.s32 	%r146, %r145, %r106, %r2;
	mul.wide.s32 	%rd55, %r146, 4;
	add.s64 	%rd56, %rd1, %rd55;
	ld.global.f32 	%f66, [%rd56];
	add.f32 	%f67, %f82, %f66;
	add.s32 	%r147, %r145, %r107;
	mad.lo.s32 	%r148, %r147, %r106, %r2;
	mul.wide.s32 	%rd57, %r148, 4;
	add.s64 	%rd58, %rd1, %rd57;
	ld.global.f32 	%f68, [%rd58];
	add.f32 	%f69, %f67, %f68;
	add.s32 	%r149, %r147, %r107;
	mad.lo.s32 	%r150, %r149, %r106, %r2;
	mul.wide.s32 	%rd59, %r150, 4;
	add.s64 	%rd60, %rd1, %rd59;
	ld.global.f32 	%f70, [%rd60];
	add.f32 	%f71, %f69, %f70;
	add.s32 	%r151, %r149, %r107;
	mad.lo.s32 	%r152, %r151, %r106, %r2;
	mul.wide.s32 	%rd61, %r152, 4;
	add.s64 	%rd62, %rd1, %rd61;
	ld.global.f32 	%f72, [%rd62];
	add.f32 	%f82, %f71, %f72;
	add.s32 	%r235, %r235, 4;
$L__BB5_11:
	setp.eq.s32 	%p11, %r61, 0;
	@%p11 bra 	$L__BB5_14;
	mad.lo.s32 	%r153, %r235, %r107, %r1;
	mad.lo.s32 	%r238, %r106, %r153, %r2;
	mul.lo.s32 	%r65, %r107, %r106;
	neg.s32 	%r237, %r61;
$L__BB5_13:
	.pragma "nounroll";
	mul.wide.s32 	%rd63, %r238, 4;
	add.s64 	%rd64, %rd1, %rd63;
	ld.global.f32 	%f73, [%rd64];
	add.f32 	%f82, %f82, %f73;
	add.s32 	%r238, %r238, %r65;
	add.s32 	%r237, %r237, 1;
	setp.ne.s32 	%p12, %r237, 0;
	@%p12 bra 	$L__BB5_13;
$L__BB5_14:
	ld.param.u64 	%rd107, [_Z14mergeBlockSumsPfPiS_S0_iii_param_2];
	mad.lo.s32 	%r154, %r106, %r1, %r2;
	cvta.to.global.u64 	%rd65, %rd107;
	mul.wide.u32 	%rd66, %r154, 4;
	add.s64 	%rd67, %rd65, %rd66;
	st.global.f32 	[%rd67], %f82;
	setp.ne.s32 	%p13, %r1, 0;
	@%p13 bra 	$L__BB5_29;
	setp.lt.s32 	%p14, %r105, 1;
	mov.b32 	%r254, 0;
	@%p14 bra 	$L__BB5_28;
	and.b32  	%r71, %r105, 15;
	setp.lt.u32 	%p15, %r105, 16;
	mov.b32 	%r246, 0;
	mov.u32 	%r254, %r246;
	@%p15 bra 	$L__BB5_19;
	and.b32  	%r246, %r105, 2147483632;
	neg.s32 	%r240, %r246;
	shl.b32 	%r74, %r106, 4;
	mov.b32 	%r254, 0;
	mul.wide.s32 	%rd70, %r106, 4;
	mov.u32 	%r239, %r2;
$L__BB5_18:
	.pragma "nounroll";
	mul.wide.s32 	%rd68, %r239, 4;
	add.s64 	%rd69, %rd2, %rd68;
	ld.global.u32 	%r159, [%rd69];
	add.s32 	%r160, %r159, %r254;
	add.s64 	%rd71, %rd69, %rd70;
	ld.global.u32 	%r161, [%rd71];
	add.s32 	%r162, %r161, %r160;
	add.s64 	%rd72, %rd71, %rd70;
	ld.global.u32 	%r163, [%rd72];
	add.s32 	%r164, %r163, %r162;
	add.s64 	%rd73, %rd72, %rd70;
	ld.global.u32 	%r165, [%rd73];
	add.s32 	%r166, %r165, %r164;
	add.s64 	%rd74, %rd73, %rd70;
	ld.global.u32 	%r167, [%rd74];
	add.s32 	%r168, %r167, %r166;
	add.s64 	%rd75, %rd74, %rd70;
	ld.global.u32 	%r169, [%rd75];
	add.s32 	%r170, %r169, %r168;
	add.s64 	%rd76, %rd75, %rd70;
	ld.global.u32 	%r171, [%rd76];
	add.s32 	%r172, %r171, %r170;
	add.s64 	%rd77, %rd76, %rd70;
	ld.global.u32 	%r173, [%rd77];
	add.s32 	%r174, %r173, %r172;
	add.s64 	%rd78, %rd77, %rd70;
	ld.global.u32 	%r175, [%rd78];
	add.s32 	%r176, %r175, %r174;
	add.s64 	%rd79, %rd78, %rd70;
	ld.global.u32 	%r177, [%rd79];
	add.s32 	%r178, %r177, %r176;
	add.s64 	%rd80, %rd79, %rd70;
	ld.global.u32 	%r179, [%rd80];
	add.s32 	%r180, %r179, %r178;
	add.s64 	%rd81, %rd80, %rd70;
	ld.global.u32 	%r181, [%rd81];
	add.s32 	%r182, %r181, %r180;
	add.s64 	%rd82, %rd81, %rd70;
	ld.global.u32 	%r183, [%rd82];
	add.s32 	%r184, %r183, %r182;
	add.s64 	%rd83, %rd82, %rd70;
	ld.global.u32 	%r185, [%rd83];
	add.s32 	%r186, %r185, %r184;
	add.s64 	%rd84, %rd83, %rd70;
	ld.global.u32 	%r187, [%rd84];
	add.s32 	%r188, %r187, %r186;
	add.s64 	%rd85, %rd84, %rd70;
	ld.global.u32 	%r189, [%rd85];
	add.s32 	%r254, %r189, %r188;
	add.s32 	%r240, %r240, 16;
	add.s32 	%r239, %r239, %r74;
	setp.ne.s32 	%p16, %r240, 0;
	@%p16 bra 	$L__BB5_18;
$L__BB5_19:
	setp.eq.s32 	%p17, %r71, 0;
	@%p17 bra 	$L__BB5_28;
	and.b32  	%r84, %r105, 7;
	setp.lt.u32 	%p18, %r71, 8;
	@%p18 bra 	$L__BB5_22;
	mad.lo.s32 	%r191, %r246, %r106, %r2;
	mul.wide.s32 	%rd86, %r191, 4;
	add.s64 	%rd87, %rd2, %rd86;
	ld.global.u32 	%r192, [%rd87];
	add.s32 	%r193, %r192, %r254;
	mul.wide.s32 	%rd88, %r106, 4;
	add.s64 	%rd89, %rd87, %rd88;
	ld.global.u32 	%r194, [%rd89];
	add.s32 	%r195, %r194, %r193;
	add.s64 	%rd90, %rd89, %rd88;
	ld.global.u32 	%r196, [%rd90];
	add.s32 	%r197, %r196, %r195;
	add.s64 	%rd91, %rd90, %rd88;
	ld.global.u32 	%r198, [%rd91];
	add.s32 	%r199, %r198, %r197;
	add.s64 	%rd92, %rd91, %rd88;
	ld.global.u32 	%r200, [%rd92];
	add.s32 	%r201, %r200, %r199;
	add.s64 	%rd93, %rd92, %rd88;
	ld.global.u32 	%r202, [%rd93];
	add.s32 	%r203, %r202, %r201;
	add.s64 	%rd94, %rd93, %rd88;
	ld.global.u32 	%r204, [%rd94];
	add.s32 	%r205, %r204, %r203;
	add.s64 	%rd95, %rd94, %rd88;
	ld.global.u32 	%r206, [%rd95];
	add.s32 	%r254, %r206, %r205;
	add.s32 	%r246, %r246, 8;
$L__BB5_22:
	setp.eq.s32 	%p19, %r84, 0;
	@%p19 bra 	$L__BB5_28;
	and.b32  	%r90, %r105, 3;
	setp.lt.u32 	%p20, %r84, 4;
	@%p20 bra 	$L__BB5_25;
	mad.lo.s32 	%r208, %r246, %r106, %r2;
	mul.wide.s32 	%rd96, %r208, 4;
	add.s64 	%rd97, %rd2, %rd96;
	ld.global.u32 	%r209, [%rd97];
	add.s32 	%r210, %r209, %r254;
	mul.wide.s32 	%rd98, %r106, 4;
	add.s64 	%rd99, %rd97, %rd98;
	ld.global.u32 	%r211, [%rd99];
	add.s32 	%r212, %r211, %r210;
	add.s64 	%rd100, %rd99, %rd98;
	ld.global.u32 	%r213, [%rd100];
	add.s32 	%r214, %r213, %r212;
	add.s64 	%rd101, %rd100, %rd98;
	ld.global.u32 	%r215, [%rd101];
	add.s32 	%r254, %r215, %r214;
	add.s32 	%r246, %r246, 4;
$L__BB5_25:
	setp.eq.s32 	%p21, %r90, 0;
	@%p21 bra 	$L__BB5_28;
	mad.lo.s32 	%r252, %r246, %r106, %r2;
	neg.s32 	%r251, %r90;
$L__BB5_27:
	.pragma "nounroll";
	mul.wide.s32 	%rd102, %r252, 4;
	add.s64 	%rd103, %rd2, %rd102;
	ld.global.u32 	%r216, [%rd103];
	add.s32 	%r254, %r216, %r254;
	add.s32 	%r252, %r252, %r106;
	add.s32 	%r251, %r251, 1;
	setp.ne.s32 	%p22, %r251, 0;
	@%p22 bra 	$L__BB5_27;
$L__BB5_28:
	ld.param.u64 	%rd108, [_Z14mergeBlockSumsPfPiS_S0_iii_param_3];
	cvta.to.global.u64 	%rd104, %rd108;
	mul.wide.u32 	%rd105, %r2, 4;
	add.s64 	%rd106, %rd104, %rd105;
	st.global.u32 	[%rd106], %r254;
$L__BB5_29:
	ret;

}
	// .globl	_Z17finalizeCentroidsPfPKiii
.visible .entry _Z17finalizeCentroidsPfPKiii(
	.param .u64 .ptr .align 1 _Z17finalizeCentroidsPfPKiii_param_0,
	.param .u64 .ptr .align 1 _Z17finalizeCentroidsPfPKiii_param_1,
	.param .u32 _Z17finalizeCentroidsPfPKiii_param_2,
	.param .u32 _Z17finalizeCentroidsPfPKiii_param_3
)
{
	.reg .pred 	%p<5>;
	.reg .b32 	%r<7>;
	.reg .b32 	%f<4>;
	.reg .b64 	%rd<9>;

	ld.param.u64 	%rd1, [_Z17finalizeCentroidsPfPKiii_param_0];
	ld.param.u64 	%rd2, [_Z17finalizeCentroidsPfPKiii_param_1];
	ld.param.u32 	%r4, [_Z17finalizeCentroidsPfPKiii_param_2];
	ld.param.u32 	%r5, [_Z17finalizeCentroidsPfPKiii_param_3];
	mov.u32 	%r1, %ctaid.x;
	mov.u32 	%r2, %tid.x;
	setp.ge.s32 	%p1, %r1, %r5;
	setp.ge.s32 	%p2, %r2, %r4;
	or.pred  	%p3, %p2, %p1;
	@%p3 bra 	$L__BB6_3;
	cvta.to.global.u64 	%rd3, %rd2;
	mul.wide.u32 	%rd4, %r2, 4;
	add.s64 	%rd5, %rd3, %rd4;
	ld.global.u32 	%r3, [%rd5];
	setp.lt.s32 	%p4, %r3, 1;
	@%p4 bra 	$L__BB6_3;
	mad.lo.s32 	%r6, %r4, %r1, %r2;
	cvta.to.global.u64 	%rd6, %rd1;
	mul.wide.u32 	%rd7, %r6, 4;
	add.s64 	%rd8, %rd6, %rd7;
	ld.global.f32 	%f1, [%rd8];
	cvt.rn.f32.u32 	%f2, %r3;
	div.rn.f32 	%f3, %f1, %f2;
	st.global.f32 	[%rd8], %f3;
$L__BB6_3:
	ret;

}
	// .globl	_ZN3cub18CUB_300001_SM_10006detail11EmptyKernelIvEEvv
.visible .entry _ZN3cub18CUB_300001_SM_10006detail11EmptyKernelIvEEvv()
{


	ret;

}


// ===== COMPILED SASS (sm_100) =====

	.target	sm_100

	.elftype	@"ET_EXEC"


//--------------------- .note.nv.tkinfo           --------------------------
	.section	.note.nv.tkinfo,"",@"SHT_NOTE"
	.sectionflags	@"SHF_NOTE_NV_TKINFO"
	.tkinfo
        /*0018*/ 	.word	0x00000002
        /*0030*/ 	.string	""
        /*0030*/ 	.string	"ptxas"
        /*0030*/ 	.string	"Cuda compilation tools, release 13.0, V13.0.88"
        /*0030*/ 	.string	"Build cuda_13.0.r13.0/compiler.36424714_0"
        /*0030*/ 	.string	"-arch sm_100 -m 64 "



//--------------------- .note.nv.cuinfo           --------------------------
	.section	.note.nv.cuinfo,"",@"SHT_NOTE"
	.sectionflags	@"SHF_NOTE_NV_CUINFO"
        /*0018*/ 	.short	0x0002
        /*001a*/ 	.short	0x0064
        /*001c*/ 	.short	0x0082
	.zero		2


//--------------------- .nv.info                  --------------------------
	.section	.nv.info,"",@"SHT_CUDA_INFO"
	.align	4


	//----- nvinfo : EIATTR_REGCOUNT
	.align		4
        /*0000*/ 	.byte	0x04, 0x2f
        /*0002*/ 	.short	(.L_48 - .L_47)
	.align		4
.L_47:
        /*0004*/ 	.word	index@(_Z22assignPointsToClustersPKfS0_PiS1_iii)
        /*0008*/ 	.word	0x00000020


	//----- nvinfo : EIATTR_FRAME_SIZE
	.align		4
.L_48:
        /*000c*/ 	.byte	0x04, 0x11
        /*000e*/ 	.short	(.L_50 - .L_49)
	.align		4
.L_49:
        /*0010*/ 	.word	index@($__internal_3_$__cuda_sm20_sqrt_rn_f32_slowpath)
        /*0014*/ 	.word	0x00000000


	//----- nvinfo : EIATTR_FRAME_SIZE
	.align		4
.L_50:
        /*0018*/ 	.byte	0x04, 0x11
        /*001a*/ 	.short	(.L_52 - .L_51)
	.align		4
.L_51:
        /*001c*/ 	.word	index@(_Z22assignPointsToClustersPKfS0_PiS1_iii)
        /*0020*/ 	.word	0x00000000


	//----- nvinfo : EIATTR_REGCOUNT
	.align		4
.L_52:
        /*0024*/ 	.byte	0x04, 0x2f
        /*0026*/ 	.short	(.L_54 - .L_53)
	.align		4
.L_53:
        /*0028*/ 	.word	index@(_Z26calculateCentroidDistancesPKfPfii)
        /*002c*/ 	.word	0x00000020


	//----- nvinfo : EIATTR_FRAME_SIZE
	.align		4
.L_54:
        /*0030*/ 	.byte	0x04, 0x11
        /*0032*/ 	.short	(.L_56 - .L_55)
	.align		4
.L_55:
        /*0034*/ 	.word	index@($__internal_2_$__cuda_sm20_sqrt_rn_f32_slowpath)
        /*0038*/ 	.word	0x00000000


	//----- nvinfo : EIATTR_FRAME_SIZE
	.align		4
.L_56:
        /*003c*/ 	.byte	0x04, 0x11
        /*003e*/ 	.short	(.L_58 - .L_57)
	.align		4
.L_57:
        /*0040*/ 	.word	index@(_Z26calculateCentroidDistancesPKfPfii)
        /*0044*/ 	.word	0x00000000


	//----- nvinfo : EIATTR_REGCOUNT
	.align		4
.L_58:
        /*0048*/ 	.byte	0x04, 0x2f
        /*004a*/ 	.short	(.L_60 - .L_59)
	.align		4
.L_59:
        /*004c*/ 	.word	index@(_Z44assignPointsToClustersWithTriangleInequalityPKfS0_S0_PfPiS2_iii)
        /*0050*/ 	.word	0x00000020


	//----- nvinfo : EIATTR_FRAME_SIZE
	.align		4
.L_60:
        /*0054*/ 	.byte	0x04, 0x11
        /*0056*/ 	.short	(.L_62 - .L_61)
	.align		4
.L_61:
        /*0058*/ 	.word	index@($__internal_1_$__cuda_sm20_sqrt_rn_f32_slowpath)
        /*005c*/ 	.word	0x00000000


	//----- nvinfo : EIATTR_FRAME_SIZE
	.align		4
.L_62:
        /*0060*/ 	.byte	0x04, 0x11
        /*0062*/ 	.short	(.L_64 - .L_63)
	.align		4
.L_63:
        /*0064*/ 	.word	index@(_Z44assignPointsToClustersWithTriangleInequalityPKfS0_S0_PfPiS2_iii)
        /*0068*/ 	.word	0x00000000


	//----- nvinfo : EIATTR_REGCOUNT
	.align		4
.L_64:
        /*006c*/ 	.byte	0x04, 0x2f
        /*006e*/ 	.short	(.L_66 - .L_65)
	.align		4
.L_65:
        /*0070*/ 	.word	index@(_Z23resetCentroidsAndCountsPfPiii)
        /*0074*/ 	.word	0x00000008


	//----- nvinfo : EIATTR_FRAME_SIZE
	.align		4
.L_66:
        /*0078*/ 	.byte	0x04, 0x11
        /*007a*/ 	.short	(.L_68 - .L_67)
	.align		4
.L_67:
        /*007c*/ 	.word	index@(_Z23resetCentroidsAndCountsPfPiii)
        /*0080*/ 	.word	0x00000000


	//----- nvinfo : EIATTR_REGCOUNT
	.align		4
.L_68:
        /*0084*/ 	.byte	0x04, 0x2f
        /*0086*/ 	.short	(.L_70 - .L_69)
	.align		4
.L_69:
        /*0088*/ 	.word	index@(_Z25accumulatePointsLocalSumsPKfPKiPfPiiii)
        /*008c*/ 	.word	0x00000018


	//----- nvinfo : EIATTR_FRAME_SIZE
	.align		4
.L_70:
        /*0090*/ 	.byte	0x04, 0x11
        /*0092*/ 	.short	(.L_72 - .L_71)
	.align		4
.L_71:
        /*0094*/ 	.word	index@(_Z25accumulatePointsLocalSumsPKfPKiPfPiiii)
        /*0098*/ 	.word	0x00000000


	//----- nvinfo : EIATTR_REGCOUNT
	.align		4
.L_72:
        /*009c*/ 	.byte	0x04, 0x2f
        /*009e*/ 	.short	(.L_74 - .L_73)
	.align		4
.L_73:
        /*00a0*/ 	.word	index@(_Z14mergeBlockSumsPfPiS_S0_iii)
        /*00a4*/ 	.word	0x00000020


	//----- nvinfo : EIATTR_FRAME_SIZE
	.align		4
.L_74:
        /*00a8*/ 	.byte	0x04, 0x11
        /*00aa*/ 	.short	(.L_76 - .L_75)
	.align		4
.L_75:
        /*00ac*/ 	.word	index@(_Z14mergeBlockSumsPfPiS_S0_iii)
        /*00b0*/ 	.word	0x00000000


	//----- nvinfo : EIATTR_REGCOUNT
	.align		4
.L_76:
        /*00b4*/ 	.byte	0x04, 0x2f
        /*00b6*/ 	.short	(.L_78 - .L_77)
	.align		4
.L_77:
        /*00b8*/ 	.word	index@(_Z17finalizeCentroidsPfPKiii)
        /*00bc*/ 	.word	0x00000010


	//----- nvinfo : EIATTR_FRAME_SIZE
	.align		4
.L_78:
        /*00c0*/ 	.byte	0x04, 0x11
        /*00c2*/ 	.short	(.L_80 - .L_79)
	.align		4
.L_79:
        /*00c4*/ 	.word	index@($__internal_0_$__cuda_sm3x_div_rn_noftz_f32_slowpath)
        /*00c8*/ 	.word	0x00000000


	//----- nvinfo : EIATTR_FRAME_SIZE
	.align		4
.L_80:
        /*00cc*/ 	.byte	0x04, 0x11
        /*00ce*/ 	.short	(.L_82 - .L_81)
	.align		4
.L_81:
        /*00d0*/ 	.word	index@(_Z17finalizeCentroidsPfPKiii)
        /*00d4*/ 	.word	0x00000000


	//----- nvinfo : EIATTR_REGCOUNT
	.align		4
.L_82:
        /*00d8*/ 	.byte	0x04, 0x2f
        /*00da*/ 	.short	(.L_84 - .L_83)
	.align		4
.L_83:
        /*00dc*/ 	.word	index@(_ZN3cub18CUB_300001_SM_10006detail11EmptyKernelIvEEvv)
        /*00e0*/ 	.word	0x00000004


	//----- nvinfo : EIATTR_FRAME_SIZE
	.align		4
.L_84:
        /*00e4*/ 	.byte	0x04, 0x11
        /*00e6*/ 	.short	(.L_86 - .L_85)
	.align		4
.L_85:
        /*00e8*/ 	.word	index@(_ZN3cub18CUB_300001_SM_10006detail11EmptyKernelIvEEvv)
        /*00ec*/ 	.word	0x00000000


	//----- nvinfo : EIATTR_MIN_STACK_SIZE
	.align		4
.L_86:
        /*00f0*/ 	.byte	0x04, 0x12
        /*00f2*/ 	.short	(.L_88 - .L_87)
	.align		4
.L_87:
        /*00f4*/ 	.word	index@(_ZN3cub18CUB_300001_SM_10006detail11EmptyKernelIvEEvv)
        /*00f8*/ 	.word	0x00000000


	//----- nvinfo : EIATTR_MIN_STACK_SIZE
	.align		4
.L_88:
        /*00fc*/ 	.byte	0x04, 0x12
        /*00fe*/ 	.short	(.L_90 - .L_89)
	.align		4
.L_89:
        /*0100*/ 	.word	index@(_Z17finalizeCentroidsPfPKiii)
        /*0104*/ 	.word	0x00000000


	//----- nvinfo : EIATTR_MIN_STACK_SIZE
	.align		4
.L_90:
        /*0108*/ 	.byte	0x04, 0x12
        /*010a*/ 	.short	(.L_92 - .L_91)
	.align		4
.L_91:
        /*010c*/ 	.word	index@(_Z14mergeBlockSumsPfPiS_S0_iii)
        /*0110*/ 	.word	0x00000000


	//----- nvinfo : EIATTR_MIN_STACK_SIZE
	.align		4
.L_92:
        /*0114*/ 	.byte	0x04, 0x12
        /*0116*/ 	.short	(.L_94 - .L_93)
	.align		4
.L_93:
        /*0118*/ 	.word	index@(_Z25accumulatePointsLocalSumsPKfPKiPfPiiii)
        /*011c*/ 	.word	0x00000000


	//----- nvinfo : EIATTR_MIN_STACK_SIZE
	.align		4
.L_94:
        /*0120*/ 	.byte	0x04, 0x12
        /*0122*/ 	.short	(.L_96 - .L_95)
	.align		4
.L_95:
        /*0124*/ 	.word	index@(_Z23resetCentroidsAndCountsPfPiii)
        /*0128*/ 	.word	0x00000000


	//----- nvinfo : EIATTR_MIN_STACK_SIZE
	.align		4
.L_96:
        /*012c*/ 	.byte	0x04, 0x12
        /*012e*/ 	.short	(.L_98 - .L_97)
	.align		4
.L_97:
        /*0130*/ 	.word	index@(_Z44assignPointsToClustersWithTriangleInequalityPKfS0_S0_PfPiS2_iii)
        /*0134*/ 	.word	0x00000000


	//----- nvinfo : EIATTR_MIN_STACK_SIZE
	.align		4
.L_98:
        /*0138*/ 	.byte	0x04, 0x12
        /*013a*/ 	.short	(.L_100 - .L_99)
	.align		4
.L_99:
        /*013c*/ 	.word	index@(_Z26calculateCentroidDistancesPKfPfii)
        /*0140*/ 	.word	0x00000000


	//----- nvinfo : EIATTR_MIN_STACK_SIZE
	.align		4
.L_100:
        /*0144*/ 	.byte	0x04, 0x12
        /*0146*/ 	.short	(.L_102 - .L_101)
	.align		4
.L_101:
        /*0148*/ 	.word	index@(_Z22assignPointsToClustersPKfS0_PiS1_iii)
        /*014c*/ 	.word	0x00000000
.L_102:


//--------------------- .nv.compat                --------------------------
	.section	.nv.compat,"",@"SHT_CUDA_COMPAT_INFO"
	.align	4
        /*0000*/ 	.byte	0x02, 0x09, 0x00, 0x00, 0x02, 0x02, 0x01, 0x00, 0x02, 0x05, 0x05, 0x00, 0x03, 0x07, 0x01, 0x01
        /*0010*/ 	.byte	0x02, 0x03, 0x00, 0x00, 0x02, 0x06, 0x01, 0x00, 0x04, 0x0b, 0x08, 0x00, 0x01, 0x00, 0x00, 0x00
        /*0020*/ 	.byte	0x00, 0x00, 0x00, 0x00


//--------------------- .nv.info._ZN3cub18CUB_300001_SM_10006detail11EmptyKernelIvEEvv --------------------------
	.section	.nv.info._ZN3cub18CUB_300001_SM_10006detail11EmptyKernelIvEEvv,"",@"SHT_CUDA_INFO"
	.sectionflags	@""
	.align	4


	//----- nvinfo : EIATTR_CUDA_API_VERSION
	.align		4
        /*0000*/ 	.byte	0x04, 0x37
        /*0002*/ 	.short	(.L_104 - .L_103)
.L_103:
        /*0004*/ 	.word	0x00000082


	//----- nvinfo : EIATTR_SPARSE_MMA_MASK
	.align		4
.L_104:
        /*0008*/ 	.byte	0x03, 0x50
        /*000a*/ 	.short	0x0000


	//----- nvinfo : EIATTR_MAXREG_COUNT
	.align		4
        /*000c*/ 	.byte	0x03, 0x1b
        /*000e*/ 	.short	0x00ff


	//----- nvinfo : EIATTR_MERCURY_ISA_VERSION
	.align		4
        /*0010*/ 	.byte	0x03, 0x5f
        /*0012*/ 	.short	0x0101


	//----- nvinfo : EIATTR_VRC_CTA_INIT_COUNT
	.align		4
        /*0014*/ 	.byte	0x02, 0x4a
	.zero		1
	.zero		1


	//----- nvinfo : EIATTR_EXIT_INSTR_OFFSETS
	.align		4
        /*0018*/ 	.byte	0x04, 0x1c
        /*001a*/ 	.short	(.L_106 - .L_105)


	//   ....[0]....
.L_105:
        /*001c*/ 	.word	0x00000010


	//----- nvinfo : EIATTR_SW_WAR
	.align		4
.L_106:
        /*0020*/ 	.byte	0x04, 0x36
        /*0022*/ 	.short	(.L_108 - .L_107)
.L_107:
        /*0024*/ 	.word	0x00000008
.L_108:


//--------------------- .nv.info._Z17finalizeCentroidsPfPKiii --------------------------
	.section	.nv.info._Z17finalizeCentroidsPfPKiii,"",@"SHT_CUDA_INFO"
	.sectionflags	@""
	.align	4


	//----- nvinfo : EIATTR_CUDA_API_VERSION
	.align		4
        /*0000*/ 	.byte	0x04, 0x37
        /*0002*/ 	.short	(.L_110 - .L_109)
.L_109:
        /*0004*/ 	.word	0x00000082


	//----- nvinfo : EIATTR_KPARAM_INFO
	.align		4
.L_110:
        /*0008*/ 	.byte	0x04, 0x17
        /*000a*/ 	.short	(.L_112 - .L_111)
.L_111:
        /*000c*/ 	.word	0x00000000
        /*0010*/ 	.short	0x0003
        /*0012*/ 	.short	0x0014
        /*0014*/ 	.byte	0x00, 0xf0, 0x11, 0x00


	//----- nvinfo : EIATTR_KPARAM_INFO
	.align		4
.L_112:
        /*0018*/ 	.byte	0x04, 0x17
        /*001a*/ 	.short	(.L_114 - .L_113)
.L_113:
        /*001c*/ 	.word	0x00000000
        /*0020*/ 	.short	0x0002
        /*0022*/ 	.short	0x0010
        /*0024*/ 	.byte	0x00, 0xf0, 0x11, 0x00


	//----- nvinfo : EIATTR_KPARAM_INFO
	.align		4
.L_114:
        /*0028*/ 	.byte	0x04, 0x17
        /*002a*/ 	.short	(.L_116 - .L_115)
.L_115:
        /*002c*/ 	.word	0x00000000
        /*0030*/ 	.short	0x0001
        /*0032*/ 	.short	0x0008
        /*0034*/ 	.byte	0x00, 0xf5, 0x21, 0x00


	//----- nvinfo : EIATTR_KPARAM_INFO
	.align		4
.L_116:
        /*0038*/ 	.byte	0x04, 0x17
        /*003a*/ 	.short	(.L_118 - .L_117)
.L_117:
        /*003c*/ 	.word	0x00000000
        /*0040*/ 	.short	0x0000
        /*0042*/ 	.short	0x0000
        /*0044*/ 	.byte	0x00, 0xf5, 0x21, 0x00


	//----- nvinfo : EIATTR_SPARSE_MMA_MASK
	.align		4
.L_118:
        /*0048*/ 	.byte	0x03, 0x50
        /*004a*/ 	.short	0x0000


	//----- nvinfo : EIATTR_MAXREG_COUNT
	.align		4
        /*004c*/ 	.byte	0x03, 0x1b
        /*004e*/ 	.short	0x00ff


	//----- nvinfo : EIATTR_MERCURY_ISA_VERSION
	.align		4
        /*0050*/ 	.byte	0x03, 0x5f
        /*0052*/ 	.short	0x0101


	//----- nvinfo : EIATTR_VRC_CTA_INIT_COUNT
	.align		4
        /*0054*/ 	.byte	0x02, 0x4a
	.zero		1
	.zero		1


	//----- nvinfo : EIATTR_EXIT_INSTR_OFFSETS
	.align		4
        /*0058*/ 	.byte	0x04, 0x1c
        /*005a*/ 	.short	(.L_120 - .L_119)


	//   ....[0]....
.L_119:
        /*005c*/ 	.word	0x00000060


	//   ....[1]....
        /*0060*/ 	.word	0x000000c0


	//   ....[2]....
        /*0064*/ 	.word	0x00000200


	//----- nvinfo : EIATTR_CRS_STACK_SIZE
	.align		4
.L_120:
        /*0068*/ 	.byte	0x04, 0x1e
        /*006a*/ 	.short	(.L_122 - .L_121)
.L_121:
        /*006c*/ 	.word	0x00000000


	//----- nvinfo : EIATTR_CBANK_PARAM_SIZE
	.align		4
.L_122:
        /*0070*/ 	.byte	0x03, 0x19
        /*0072*/ 	.short	0x0018


	//----- nvinfo : EIATTR_PARAM_CBANK
	.align		4
        /*0074*/ 	.byte	0x04, 0x0a
        /*0076*/ 	.short	(.L_124 - .L_123)
	.align		4
.L_123:
        /*0078*/ 	.word	index@(.nv.constant0._Z17finalizeCentroidsPfPKiii)
        /*007c*/ 	.short	0x0380
        /*007e*/ 	.short	0x0018


	//----- nvinfo : EIATTR_SW_WAR
	.align		4
.L_124:
        /*0080*/ 	.byte	0x04, 0x36
        /*0082*/ 	.short	(.L_126 - .L_125)
.L_125:
        /*0084*/ 	.word	0x00000008
.L_126:


//--------------------- .nv.info._Z14mergeBlockSumsPfPiS_S0_iii --------------------------
	.section	.nv.info._Z14mergeBlockSumsPfPiS_S0_iii,"",@"SHT_CUDA_INFO"
	.sectionflags	@""
	.align	4


	//----- nvinfo : EIATTR_CUDA_API_VERSION
	.align		4
        /*0000*/ 	.byte	0x04, 0x37
        /*0002*/ 	.short	(.L_128 - .L_127)
.L_127:
        /*0004*/ 	.word	0x00000082


	//----- nvinfo : EIATTR_KPARAM_INFO
	.align		4
.L_128:
        /*0008*/ 	.byte	0x04, 0x17
        /*000a*/ 	.short	(.L_130 - .L_129)
.L_129:
        /*000c*/ 	.word	0x00000000
        /*0010*/ 	.short	0x0006
        /*0012*/ 	.short	0x0028
        /*0014*/ 	.byte	0x00, 0xf0, 0x11, 0x00


	//----- nvinfo : EIATTR_KPARAM_INFO
	.align		4
.L_130:
        /*0018*/ 	.byte	0x04, 0x17
        /*001a*/ 	.short	(.L_132 - .L_131)
.L_131:
        /*001c*/ 	.word	0x00000000
        /*0020*/ 	.short	0x0005
        /*0022*/ 	.short	0x0024
        /*0024*/ 	.byte	0x00, 0xf0, 0x11, 0x00


	//----- nvinfo : EIATTR_KPARAM_INFO
	.align		4
.L_132:
        /*0028*/ 	.byte	0x04, 0x17
        /*002a*/ 	.short	(.L_134 - .L_133)
.L_133:
        /*002c*/ 	.word	0x00000000
        /*0030*/ 	.short	0x0004
        /*0032*/ 	.short	0x0020
        /*0034*/ 	.byte	0x00, 0xf0, 0x11, 0x00


	//----- nvinfo : EIATTR_KPARAM_INFO
	.align		4
.L_134:
        /*0038*/ 	.byte	0x04, 0x17
        /*003a*/ 	.short	(.L_136 - .L_135)
.L_135:
        /*003c*/ 	.word	0x00000000
        /*0040*/ 	.short	0x0003
        /*0042*/ 	.short	0x0018
        /*0044*/ 	.byte	0x00, 0xf5, 0x21, 0x00


	//----- nvinfo : EIATTR_KPARAM_INFO
	.align		4
.L_136:
        /*0048*/ 	.byte	0x04, 0x17
        /*004a*/ 	.short	(.L_138 - .L_137)
.L_137:
        /*004c*/ 	.word	0x00000000
        /*0050*/ 	.short	0x0002
        /*0052*/ 	.short	0x0010
        /*0054*/ 	.byte	0x00, 0xf5, 0x21, 0x00


	//----- nvinfo : EIATTR_KPARAM_INFO
	.align		4
.L_138:
        /*0058*/ 	.byte	0x04, 0x17
        /*005a*/ 	.short	(.L_140 - .L_139)
.L_139:
        /*005c*/ 	.word	0x00000000
        /*0060*/ 	.short	0x0001
        /*0062*/ 	.short	0x0008
        /*0064*/ 	.byte	0x00, 0xf5, 0x21, 0x00


	//----- nvinfo : EIATTR_KPARAM_INFO
	.align		4
.L_140:
        /*0068*/ 	.byte	0x04, 0x17
        /*006a*/ 	.short	(.L_142 - .L_141)
.L_141:
        /*006c*/ 	.word	0x00000000
        /*0070*/ 	.short	0x0000
        /*0072*/ 	.short	0x0000
        /*0074*/ 	.byte	0x00, 0xf5, 0x21, 0x00


	//----- nvinfo : EIATTR_SPARSE_MMA_MASK
	.align		4
.L_142:
        /*0078*/ 	.byte	0x03, 0x50
        /*007a*/ 	.short	0x0000


	//----- nvinfo : EIATTR_MAXREG_COUNT
	.align		4
        /*007c*/ 	.byte	0x03, 0x1b
        /*007e*/ 	.short	0x00ff


	//----- nvinfo : EIATTR_MERCURY_ISA_VERSION
	.align		4
        /*0080*/ 	.byte	0x03, 0x5f
        /*0082*/ 	.short	0x0101


	//----- nvinfo : EIATTR_VRC_CTA_INIT_COUNT
	.align		4
        /*0084*/ 	.byte	0x02, 0x4a
	.zero		1
	.zero		1


	//----- nvinfo : EIATTR_EXIT_INSTR_OFFSETS
	.align		4
        /*0088*/ 	.byte	0x04, 0x1c
        /*008a*/ 	.short	(.L_144 - .L_143)


	//   ....[0]....
.L_143:
        /*008c*/ 	.word	0x00000080


	//   ....[1]....
        /*0090*/ 	.word	0x00000d50


	//   ....[2]....
        /*0094*/ 	.word	0x000014b0


	//----- nvinfo : EIATTR_CBANK_PARAM_SIZE
	.align		4
.L_144:
        /*0098*/ 	.byte	0x03, 0x19
        /*009a*/ 	.short	0x002c


	//----- nvinfo : EIATTR_PARAM_CBANK
	.align		4
        /*009c*/ 	.byte	0x04, 0x0a
        /*009e*/ 	.short	(.L_146 - .L_145)
	.align		4
.L_145:
        /*00a0*/ 	.word	index@(.nv.constant0._Z14mergeBlockSumsPfPiS_S0_iii)
        /*00a4*/ 	.short	0x0380
        /*00a6*/ 	.short	0x002c


	//----- nvinfo : EIATTR_SW_WAR
	.align		4
.L_146:
        /*00a8*/ 	.byte	0x04, 0x36
        /*00aa*/ 	.short	(.L_148 - .L_147)
.L_147:
        /*00ac*/ 	.word	0x00000008
.L_148:


//--------------------- .nv.info._Z25accumulatePointsLocalSumsPKfPKiPfPiiii --------------------------
	.section	.nv.info._Z25accumulatePointsLocalSumsPKfPKiPfPiiii,"",@"SHT_CUDA_INFO"
	.sectionflags	@""
	.align	4


	//----- nvinfo : EIATTR_CUDA_API_VERSION
	.align		4
        /*0000*/ 	.byte	0x04, 0x37
        /*0002*/ 	.short	(.L_150 - .L_149)
.L_149:
        /*0004*/ 	.word	0x00000082


	//----- nvinfo : EIATTR_KPARAM_INFO
	.align		4
.L_150:
        /*0008*/ 	.byte	0x04, 0x17
        /*000a*/ 	.short	(.L_152 - .L_151)
.L_151:
        /*000c*/ 	.word	0x00000000
        /*0010*/ 	.short	0x0006
        /*0012*/ 	.short	0x0028
        /*0014*/ 	.byte	0x00, 0xf0, 0x11, 0x00


	//----- nvinfo : EIATTR_KPARAM_INFO
	.align		4
.L_152:
        /*0018*/ 	.byte	0x04, 0x17
        /*001a*/ 	.short	(.L_154 - .L_153)
.L_153:
        /*001c*/ 	.word	0x00000000
        /*0020*/ 	.short	0x0005
        /*0022*/ 	.short	0x0024
        /*0024*/ 	.byte	0x00, 0xf0, 0x11, 0x00


	//----- nvinfo : EIATTR_KPARAM_INFO
	.align		4
.L_154:
        /*0028*/ 	.byte	0x04, 0x17
        /*002a*/ 	.short	(.L_156 - .L_155)
.L_155:
        /*002c*/ 	.word	0x00000000
        /*0030*/ 	.short	0x0004
        /*0032*/ 	.short	0x0020
        /*0034*/ 	.byte	0x00, 0xf0, 0x11, 0x00


	//----- nvinfo : EIATTR_KPARAM_INFO
	.align		4
.L_156:
        /*0038*/ 	.byte	0x04, 0x17
        /*003a*/ 	.short	(.L_158 - .L_157)
.L_157:
        /*003c*/ 	.word	0x00000000
        /*0040*/ 	.short	0x0003
        /*0042*/ 	.short	0x0018
        /*0044*/ 	.byte	0x00, 0xf5, 0x21, 0x00


	//----- nvinfo : EIATTR_KPARAM_INFO
	.align		4
.L_158:
        /*0048*/ 	.byte	0x04, 0x17
        /*004a*/ 	.short	(.L_160 - .L_159)
.L_159:
        /*004c*/ 	.word	0x00000000
        /*0050*/ 	.short	0x0002
        /*0052*/ 	.short	0x0010
        /*0054*/ 	.byte	0x00, 0xf5, 0x21, 0x00


	//----- nvinfo : EIATTR_KPARAM_INFO
	.align		4
.L_160:
        /*0058*/ 	.byte	0x04, 0x17
        /*005a*/ 	.short	(.L_162 - .L_161)
.L_161:
        /*005c*/ 	.word	0x00000000
        /*0060*/ 	.short	0x0001
        /*0062*/ 	.short	0x0008
        /*0064*/ 	.byte	0x00, 0xf5, 0x21, 0x00


	//----- nvinfo : EIATTR_KPARAM_INFO
	.align		4
.L_162:
        /*0068*/ 	.byte	0x04, 0x17
        /*006a*/ 	.short	(.L_164 - .L_163)
.L_163:
        /*006c*/ 	.word	0x00000000
        /*0070*/ 	.short	0x0000
        /*0072*/ 	.short	0x0000
        /*0074*/ 	.byte	0x00, 0xf5, 0x21, 0x00


	//----- nvinfo : EIATTR_SPARSE_MMA_MASK
	.align		4
.L_164:
        /*0078*/ 	.byte	0x03, 0x50
        /*007a*/ 	.short	0x0000


	//----- nvinfo : EIATTR_MAXREG_COUNT
	.align		4
        /*007c*/ 	.byte	0x03, 0x1b
        /*007e*/ 	.short	0x00ff


	//----- nvinfo : EIATTR_NUM_BARRIERS
	.align		4
        /*0080*/ 	.byte	0x02, 0x4c
        /*0082*/ 	.byte	0x01
	.zero		1


	//----- nvinfo : EIATTR_MERCURY_ISA_VERSION
	.align		4
        /*0084*/ 	.byte	0x03, 0x5f
        /*0086*/ 	.short	0x0101


	//----- nvinfo : EIATTR_VRC_CTA_INIT_COUNT
	.align		4
        /*0088*/ 	.byte	0x02, 0x4a
	.zero		1
	.zero		1


	//----- nvinfo : EIATTR_EXIT_INSTR_OFFSETS
	.align		4
        /*008c*/ 	.byte	0x04, 0x1c
        /*008e*/ 	.short	(.L_166 - .L_165)


	//   ....[0]....
.L_165:
        /*0090*/ 	.word	0x00001880


	//   ....[1]....
        /*0094*/ 	.word	0x00001920


	//----- nvinfo : EIATTR_CRS_STACK_SIZE
	.align		4
.L_166:
        /*0098*/ 	.byte	0x04, 0x1e
        /*009a*/ 	.short	(.L_168 - .L_167)
.L_167:
        /*009c*/ 	.word	0x00000000


	//----- nvinfo : EIATTR_CBANK_PARAM_SIZE
	.align		4
.L_168:
        /*00a0*/ 	.byte	0x03, 0x19
        /*00a2*/ 	.short	0x002c


	//----- nvinfo : EIATTR_PARAM_CBANK
	.align		4
        /*00a4*/ 	.byte	0x04, 0x0a
        /*00a6*/ 	.short	(.L_170 - .L_169)
	.align		4
.L_169:
        /*00a8*/ 	.word	index@(.nv.constant0._Z25accumulatePointsLocalSumsPKfPKiPfPiiii)
        /*00ac*/ 	.short	0x0380
        /*00ae*/ 	.short	0x002c


	//----- nvinfo : EIATTR_SW_WAR
	.align		4
.L_170:
        /*00b0*/ 	.byte	0x04, 0x36
        /*00b2*/ 	.short	(.L_172 - .L_171)
.L_171:
        /*00b4*/ 	.word	0x00000008
.L_172:


//--------------------- .nv.info._Z23resetCentroidsAndCountsPfPiii --------------------------
	.section	.nv.info._Z23resetCentroidsAndCountsPfPiii,"",@"SHT_CUDA_INFO"
	.sectionflags	@""
	.align	4


	//----- nvinfo : EIATTR_CUDA_API_VERSION
	.align		4
        /*0000*/ 	.byte	0x04, 0x37
        /*0002*/ 	.short	(.L_174 - .L_173)
.L_173:
        /*0004*/ 	.word	0x00000082


	//----- nvinfo : EIATTR_KPARAM_INFO
	.align		4
.L_174:
        /*0008*/ 	.byte	0x04, 0x17
        /*000a*/ 	.short	(.L_176 - .L_175)
.L_175:
        /*000c*/ 	.word	0x00000000
        /*0010*/ 	.short	0x0003
        /*0012*/ 	.short	0x0014
        /*0014*/ 	.byte	0x00, 0xf0, 0x11, 0x00


	//----- nvinfo : EIATTR_KPARAM_INFO
	.align		4
.L_176:
        /*0018*/ 	.byte	0x04, 0x17
        /*001a*/ 	.short	(.L_178 - .L_177)
.L_177:
        /*001c*/ 	.word	0x00000000
        /*0020*/ 	.short	0x0002
        /*0022*/ 	.short	0x0010
        /*0024*/ 	.byte	0x00, 0xf0, 0x11, 0x00


	//----- nvinfo : EIATTR_KPARAM_INFO
	.align		4
.L_178:
        /*0028*/ 	.byte	0x04, 0x17
        /*002a*/ 	.short	(.L_180 - .L_179)
.L_179:
        /*002c*/ 	.word	0x00000000
        /*0030*/ 	.short	0x0001
        /*0032*/ 	.short	0x0008
        /*0034*/ 	.byte	0x00, 0xf5, 0x21, 0x00


	//----- nvinfo : EIATTR_KPARAM_INFO
	.align		4
.L_180:
        /*0038*/ 	.byte	0x04, 0x17
        /*003a*/ 	.short	(.L_182 - .L_181)
.L_181:
        /*003c*/ 	.word	0x00000000
        /*0040*/ 	.short	0x0000
        /*0042*/ 	.short	0x0000
        /*0044*/ 	.byte	0x00, 0xf5, 0x21, 0x00


	//----- nvinfo : EIATTR_SPARSE_MMA_MASK
	.align		4
.L_182:
        /*0048*/ 	.byte	0x03, 0x50
        /*004a*/ 	.short	0x0000


	//----- nvinfo : EIATTR_MAXREG_COUNT
	.align		4
        /*004c*/ 	.byte	0x03, 0x1b
        /*004e*/ 	.short	0x00ff


	//----- nvinfo : EIATTR_MERCURY_ISA_VERSION
	.align		4
        /*0050*/ 	.byte	0x03, 0x5f
        /*0052*/ 	.short	0x0101


	//----- nvinfo : EIATTR_VRC_CTA_INIT_COUNT
	.align		4
        /*0054*/ 	.byte	0x02, 0x4a
	.zero		1
	.zero		1


	//----- nvinfo : EIATTR_EXIT_INSTR_OFFSETS
	.align		4
        /*0058*/ 	.byte	0x04, 0x1c
        /*005a*/ 	.short	(.L_184 - .L_183)


	//   ....[0]....
.L_183:
        /*005c*/ 	.word	0x00000080


	//   ....[1]....
        /*0060*/ 	.word	0x000000e0


	//   ....[2]....
        /*0064*/ 	.word	0x00000120


	//----- nvinfo : EIATTR_CBANK_PARAM_SIZE
	.align		4
.L_184:
        /*0068*/ 	.byte	0x03, 0x19
        /*006a*/ 	.short	0x0018


	//----- nvinfo : EIATTR_PARAM_CBANK
	.align		4
        /*006c*/ 	.byte	0x04, 0x0a
        /*006e*/ 	.short	(.L_186 - .L_185)
	.align		4
.L_185:
        /*0070*/ 	.word	index@(.nv.constant0._Z23resetCentroidsAndCountsPfPiii)
        /*0074*/ 	.short	0x0380
        /*0076*/ 	.short	0x0018


	//----- nvinfo : EIATTR_SW_WAR
	.align		4
.L_186:
        /*0078*/ 	.byte	0x04, 0x36
        /*007a*/ 	.short	(.L_188 - .L_187)
.L_187:
        /*007c*/ 	.word	0x00000008
.L_188:


//--------------------- .nv.info._Z44assignPointsToClustersWithTriangleInequalityPKfS0_S0_PfPiS2_iii --------------------------
	.section	.nv.info._Z44assignPointsToClustersWithTriangleInequalityPKfS0_S0_PfPiS2_iii,"",@"SHT_CUDA_INFO"
	.sectionflags	@""
	.align	4


	//----- nvinfo : EIATTR_CUDA_API_VERSION
	.align		4
        /*0000*/ 	.byte	0x04, 0x37
        /*0002*/ 	.short	(.L_190 - .L_189)
.L_189:
        /*0004*/ 	.word	0x00000082


	//----- nvinfo : EIATTR_KPARAM_INFO
	.align		4
.L_190:
        /*0008*/ 	.byte	0x04, 0x17
        /*000a*/ 	.short	(.L_192 - .L_191)
.L_191:
        /*000c*/ 	.word	0x00000000
        /*0010*/ 	.short	0x0008
        /*0012*/ 	.short	0x0038
        /*0014*/ 	.byte	0x00, 0xf0, 0x11, 0x00


	//----- nvinfo : EIATTR_KPARAM_INFO
	.align		4
.L_192:
        /*0018*/ 	.byte	0x04, 0x17
        /*001a*/ 	.short	(.L_194 - .L_193)
.L_193:
        /*001c*/ 	.word	0x00000000
        /*0020*/ 	.short	0x0007
        /*0022*/ 	.short	0x0034
        /*0024*/ 	.byte	0x00, 0xf0, 0x11, 0x00


	//----- nvinfo : EIATTR_KPARAM_INFO
	.align		4
.L_194:
        /*0028*/ 	.byte	0x04, 0x17
        /*002a*/ 	.short	(.L_196 - .L_195)
.L_195:
        /*002c*/ 	.word	0x00000000
        /*0030*/ 	.short	0x0006
        /*0032*/ 	.short	0x0030
        /*0034*/ 	.byte	0x00, 0xf0, 0x11, 0x00


	//----- nvinfo : EIATTR_KPARAM_INFO
	.align		4
.L_196:
        /*0038*/ 	.byte	0x04, 0x17
        /*003a*/ 	.short	(.L_198 - .L_197)
.L_197:
        /*003c*/ 	.word	0x00000000
        /*0040*/ 	.short	0x0005
        /*0042*/ 	.short	0x0028
        /*0044*/ 	.byte	0x00, 0xf5, 0x21, 0x00


	//----- nvinfo : EIATTR_KPARAM_INFO
	.align		4
.L_198:
        /*0048*/ 	.byte	0x04, 0x17
        /*004a*/ 	.short	(.L_200 - .L_199)
.L_199:
        /*004c*/ 	.word	0x00000000
        /*0050*/ 	.short	0x0004
        /*0052*/ 	.short	0x0020
        /*0054*/ 	.byte	0x00, 0xf5, 0x21, 0x00


	//----- nvinfo : EIATTR_KPARAM_INFO
	.align		4
.L_200:
        /*0058*/ 	.byte	0x04, 0x17
        /*005a*/ 	.short	(.L_202 - .L_201)
.L_201:
        /*005c*/ 	.word	0x00000000
        /*0060*/ 	.short	0x0003
        /*0062*/ 	.short	0x0018
        /*0064*/ 	.byte	0x00, 0xf5, 0x21, 0x00


	//----- nvinfo : EIATTR_KPARAM_INFO
	.align		4
.L_202:
        /*0068*/ 	.byte	0x04, 0x17
        /*006a*/ 	.short	(.L_204 - .L_203)
.L_203:
        /*006c*/ 	.word	0x00000000
        /*0070*/ 	.short	0x0002
        /*0072*/ 	.short	0x0010
        /*0074*/ 	.byte	0x00, 0xf5, 0x21, 0x00


	//----- nvinfo : EIATTR_KPARAM_INFO
	.align		4
.L_204:
        /*0078*/ 	.byte	0x04, 0x17
        /*007a*/ 	.short	(.L_206 - .L_205)
.L_205:
        /*007c*/ 	.word	0x00000000
        /*0080*/ 	.short	0x0001
        /*0082*/ 	.short	0x0008
        /*0084*/ 	.byte	0x00, 0xf5, 0x21, 0x00


	//----- nvinfo : EIATTR_KPARAM_INFO
	.align		4
.L_206:
        /*0088*/ 	.byte	0x04, 0x17
        /*008a*/ 	.short	(.L_208 - .L_207)
.L_207:
        /*008c*/ 	.word	0x00000000
        /*0090*/ 	.short	0x0000
        /*0092*/ 	.short	0x0000
        /*0094*/ 	.byte	0x00, 0xf5, 0x21, 0x00


	//----- nvinfo : EIATTR_SPARSE_MMA_MASK
	.align		4
.L_208:
        /*0098*/ 	.byte	0x03, 0x50
        /*009a*/ 	.short	0x0000


	//----- nvinfo : EIATTR_MAXREG_COUNT
	.align		4
        /*009c*/ 	.byte	0x03, 0x1b
        /*009e*/ 	.short	0x00ff


	//----- nvinfo : EIATTR_NUM_BARRIERS
	.align		4
        /*00a0*/ 	.byte	0x02, 0x4c
        /*00a2*/ 	.byte	0x01
	.zero		1


	//----- nvinfo : EIATTR_MERCURY_ISA_VERSION
	.align		4
        /*00a4*/ 	.byte	0x03, 0x5f
        /*00a6*/ 	.short	0x0101


	//----- nvinfo : EIATTR_INT_WARP_WIDE_INSTR_OFFSETS
	.align		4
        /*00a8*/ 	.byte	0x04, 0x31
        /*00aa*/ 	.short	(.L_210 - .L_209)


	//   ....[0]....
.L_209:
        /*00ac*/ 	.word	0x00002310


	//----- nvinfo : EIATTR_VRC_CTA_INIT_COUNT
	.align		4
.L_210:
        /*00b0*/ 	.byte	0x02, 0x4a
	.zero		1
	.zero		1


	//----- nvinfo : EIATTR_EXIT_INSTR_OFFSETS
	.align		4
        /*00b4*/ 	.byte	0x04, 0x1c
        /*00b6*/ 	.short	(.L_212 - .L_211)


	//   ....[0]....
.L_211:
        /*00b8*/ 	.word	0x00000070


	//   ....[1]....
        /*00bc*/ 	.word	0x000022e0


	//   ....[2]....
        /*00c0*/ 	.word	0x00002370


	//----- nvinfo : EIATTR_CRS_STACK_SIZE
	.align		4
.L_212:
        /*00c4*/ 	.byte	0x04, 0x1e
        /*00c6*/ 	.short	(.L_214 - .L_213)
.L_213:
        /*00c8*/ 	.word	0x00000000


	//----- nvinfo : EIATTR_CBANK_PARAM_SIZE
	.align		4
.L_214:
        /*00cc*/ 	.byte	0x03, 0x19
        /*00ce*/ 	.short	0x003c


	//----- nvinfo : EIATTR_PARAM_CBANK
	.align		4
        /*00d0*/ 	.byte	0x04, 0x0a
        /*00d2*/ 	.short	(.L_216 - .L_215)
	.align		4
.L_215:
        /*00d4*/ 	.word	index@(.nv.constant0._Z44assignPointsToClustersWithTriangleInequalityPKfS0_S0_PfPiS2_iii)
        /*00d8*/ 	.short	0x0380
        /*00da*/ 	.short	0x003c


	//----- nvinfo : EIATTR_SW_WAR
	.align		4
.L_216:
        /*00dc*/ 	.byte	0x04, 0x36
        /*00de*/ 	.short	(.L_218 - .L_217)
.L_217:
        /*00e0*/ 	.word	0x00000008
.L_218:


//--------------------- .nv.info._Z26calculateCentroidDistancesPKfPfii --------------------------
	.section	.nv.info._Z26calculateCentroidDistancesPKfPfii,"",@"SHT_CUDA_INFO"
	.sectionflags	@""
	.align	4


	//----- nvinfo : EIATTR_CUDA_API_VERSION
	.align		4
        /*0000*/ 	.byte	0x04, 0x37
        /*0002*/ 	.short	(.L_220 - .L_219)
.L_219:
        /*0004*/ 	.word	0x00000082


	//----- nvinfo : EIATTR_KPARAM_INFO
	.align		4
.L_220:
        /*0008*/ 	.byte	0x04, 0x17
        /*000a*/ 	.short	(.L_222 - .L_221)
.L_221:
        /*000c*/ 	.word	0x00000000
        /*0010*/ 	.short	0x0003
        /*0012*/ 	.short	0x0014
        /*0014*/ 	.byte	0x00, 0xf0, 0x11, 0x00


	//----- nvinfo : EIATTR_KPARAM_INFO
	.align		4
.L_222:
        /*0018*/ 	.byte	0x04, 0x17
        /*001a*/ 	.short	(.L_224 - .L_223)
.L_223:
        /*001c*/ 	.word	0x00000000
        /*0020*/ 	.short	0x0002
        /*0022*/ 	.short	0x0010
        /*0024*/ 	.byte	0x00, 0xf0, 0x11, 0x00


	//----- nvinfo : EIATTR_KPARAM_INFO
	.align		4
.L_224:
        /*0028*/ 	.byte	0x04, 0x17
        /*002a*/ 	.short	(.L_226 - .L_225)
.L_225:
        /*002c*/ 	.word	0x00000000
        /*0030*/ 	.short	0x0001
        /*0032*/ 	.short	0x0008
        /*0034*/ 	.byte	0x00, 0xf5, 0x21, 0x00


	//----- nvinfo : EIATTR_KPARAM_INFO
	.align		4
.L_226:
        /*0038*/ 	.byte	0x04, 0x17
        /*003a*/ 	.short	(.L_228 - .L_227)
.L_227:
        /*003c*/ 	.word	0x00000000
        /*0040*/ 	.short	0x0000
        /*0042*/ 	.short	0x0000
        /*0044*/ 	.byte	0x00, 0xf5, 0x21, 0x00


	//----- nvinfo : EIATTR_SPARSE_MMA_MASK
	.align		4
.L_228:
        /*0048*/ 	.byte	0x03, 0x50
        /*004a*/ 	.short	0x0000


	//----- nvinfo : EIATTR_MAXREG_COUNT
	.align		4
        /*004c*/ 	.byte	0x03, 0x1b
        /*004e*/ 	.short	0x00ff


	//----- nvinfo : EIATTR_MERCURY_ISA_VERSION
	.align		4
        /*0050*/ 	.byte	0x03, 0x5f
        /*0052*/ 	.short	0x0101


	//----- nvinfo : EIATTR_VRC_CTA_INIT_COUNT
	.align		4
        /*0054*/ 	.byte	0x02, 0x4a
	.zero		1
	.zero		1


	//----- nvinfo : EIATTR_EXIT_INSTR_OFFSETS
	.align		4
        /*0058*/ 	.byte	0x04, 0x1c
        /*005a*/ 	.short	(.L_230 - .L_229)


	//   ....[0]....
.L_229:
        /*005c*/ 	.word	0x000000c0


	//   ....[1]....
        /*0060*/ 	.word	0x00000a60


	//   ....[2]....
        /*0064*/ 	.word	0x00000ab0


	//----- nvinfo : EIATTR_CRS_STACK_SIZE
	.align		4
.L_230:
        /*0068*/ 	.byte	0x04, 0x1e
        /*006a*/ 	.short	(.L_232 - .L_231)
.L_231:
        /*006c*/ 	.word	0x00000000


	//----- nvinfo : EIATTR_CBANK_PARAM_SIZE
	.align		4
.L_232:
        /*0070*/ 	.byte	0x03, 0x19
        /*0072*/ 	.short	0x0018


	//----- nvinfo : EIATTR_PARAM_CBANK
	.align		4
        /*0074*/ 	.byte	0x04, 0x0a
        /*0076*/ 	.short	(.L_234 - .L_233)
	.align		4
.L_233:
        /*0078*/ 	.word	index@(.nv.constant0._Z26calculateCentroidDistancesPKfPfii)
        /*007c*/ 	.short	0x0380
        /*007e*/ 	.short	0x0018


	//----- nvinfo : EIATTR_SW_WAR
	.align		4
.L_234:
        /*0080*/ 	.byte	0x04, 0x36
        /*0082*/ 	.short	(.L_236 - .L_235)
.L_235:
        /*0084*/ 	.word	0x00000008
.L_236:


//--------------------- .nv.info._Z22assignPointsToClustersPKfS0_PiS1_iii --------------------------
	.section	.nv.info._Z22assignPointsToClustersPKfS0_PiS1_iii,"",@"SHT_CUDA_INFO"
	.sectionflags	@""
	.align	4


	//----- nvinfo : EIATTR_CUDA_API_VERSION
	.align		4
        /*0000*/ 	.byte	0x04, 0x37
        /*0002*/ 	.short	(.L_238 - .L_237)
.L_237:
        /*0004*/ 	.word	0x00000082


	//----- nvinfo : EIATTR_KPARAM_INFO
	.align		4
.L_238:
        /*0008*/ 	.byte	0x04, 0x17
        /*000a*/ 	.short	(.L_240 - .L_239)
.L_239:
        /*000c*/ 	.word	0x00000000
        /*0010*/ 	.short	0x0006
        /*0012*/ 	.short	0x0028
        /*0014*/ 	.byte	0x00, 0xf0, 0x11, 0x00


	//----- nvinfo : EIATTR_KPARAM_INFO
	.align		4
.L_240:
        /*0018*/ 	.byte	0x04, 0x17
        /*001a*/ 	.short	(.L_242 - .L_241)
.L_241:
        /*001c*/ 	.word	0x00000000
        /*0020*/ 	.short	0x0005
        /*0022*/ 	.short	0x0024
        /*0024*/ 	.byte	0x00, 0xf0, 0x11, 0x00


	//----- nvinfo : EIATTR_KPARAM_INFO
	.align		4
.L_242:
        /*0028*/ 	.byte	0x04, 0x17
        /*002a*/ 	.short	(.L_244 - .L_243)
.L_243:
        /*002c*/ 	.word	0x00000000
        /*0030*/ 	.short	0x0004
        /*0032*/ 	.short	0x0020
        /*0034*/ 	.byte	0x00, 0xf0, 0x11, 0x00


	//----- nvinfo : EIATTR_KPARAM_INFO
	.align		4
.L_244:
        /*0038*/ 	.byte	0x04, 0x17
        /*003a*/ 	.short	(.L_246 - .L_245)
.L_245:
        /*003c*/ 	.word	0x00000000
        /*0040*/ 	.short	0x0003
        /*0042*/ 	.short	0x0018
        /*0044*/ 	.byte	0x00, 0xf5, 0x21, 0x00


	//----- nvinfo : EIATTR_KPARAM_INFO
	.align		4
.L_246:
        /*0048*/ 	.byte	0x04, 0x17
        /*004a*/ 	.short	(.L_248 - .L_247)
.L_247:
        /*004c*/ 	.word	0x00000000
        /*0050*/ 	.short	0x0002
        /*0052*/ 	.short	0x0010
        /*0054*/ 	.byte	0x00, 0xf5, 0x21, 0x00


	//----- nvinfo : EIATTR_KPARAM_INFO
	.align		4
.L_248:
        /*0058*/ 	.byte	0x04, 0x17
        /*005a*/ 	.short	(.L_250 - .L_249)
.L_249:
        /*005c*/ 	.word	0x00000000
        /*0060*/ 	.short	0x0001
        /*0062*/ 	.short	0x0008
        /*0064*/ 	.byte	0x00, 0xf5, 0x21, 0x00


	//----- nvinfo : EIATTR_KPARAM_INFO
	.align		4
.L_250:
        /*0068*/ 	.byte	0x04, 0x17
        /*006a*/ 	.short	(.L_252 - .L_251)
.L_251:
        /*006c*/ 	.word	0x00000000
        /*0070*/ 	.short	0x0000
        /*0072*/ 	.short	0x0000
        /*0074*/ 	.byte	0x00, 0xf5, 0x21, 0x00


	//----- nvinfo : EIATTR_SPARSE_MMA_MASK
	.align		4
.L_252:
        /*0078*/ 	.byte	0x03, 0x50
        /*007a*/ 	.short	0x0000


	//----- nvinfo : EIATTR_MAXREG_COUNT
	.align		4
        /*007c*/ 	.byte	0x03, 0x1b
        /*007e*/ 	.short	0x00ff


	//----- nvinfo : EIATTR_NUM_BARRIERS
	.align		4
        /*0080*/ 	.byte	0x02, 0x4c
        /*0082*/ 	.byte	0x01
	.zero		1


	//----- nvinfo : EIATTR_MERCURY_ISA_VERSION
	.align		4
        /*0084*/ 	.byte	0x03, 0x5f
        /*0086*/ 	.short	0x0101


	//----- nvinfo : EIATTR_INT_WARP_WIDE_INSTR_OFFSETS
	.align		4
        /*0088*/ 	.byte	0x04, 0x31
        /*008a*/ 	.short	(.L_254 - .L_253)


	//   ....[0]....
.L_253:
        /*008c*/ 	.word	0x000011e0


	//----- nvinfo : EIATTR_VRC_CTA_INIT_COUNT
	.align		4
.L_254:
        /*0090*/ 	.byte	0x02, 0x4a
	.zero		1
	.zero		1


	//----- nvinfo : EIATTR_EXIT_INSTR_OFFSETS
	.align		4
        /*0094*/ 	.byte	0x04, 0x1c
        /*0096*/ 	.short	(.L_256 - .L_255)


	//   ....[0]....
.L_255:
        /*0098*/ 	.word	0x00000070


	//   ....[1]....
        /*009c*/ 	.word	0x000011b0


	//   ....[2]....
        /*00a0*/ 	.word	0x00001240


	//----- nvinfo : EIATTR_CRS_STACK_SIZE
	.align		4
.L_256:
        /*00a4*/ 	.byte	0x04, 0x1e
        /*00a6*/ 	.short	(.L_258 - .L_257)
.L_257:
        /*00a8*/ 	.word	0x00000000


	//----- nvinfo : EIATTR_CBANK_PARAM_SIZE
	.align		4
.L_258:
        /*00ac*/ 	.byte	0x03, 0x19
        /*00ae*/ 	.short	0x002c


	//----- nvinfo : EIATTR_PARAM_CBANK
	.align		4
        /*00b0*/ 	.byte	0x04, 0x0a
        /*00b2*/ 	.short	(.L_260 - .L_259)
	.align		4
.L_259:
        /*00b4*/ 	.word	index@(.nv.constant0._Z22assignPointsToClustersPKfS0_PiS1_iii)
        /*00b8*/ 	.short	0x0380
        /*00ba*/ 	.short	0x002c


	//----- nvinfo : EIATTR_SW_WAR
	.align		4
.L_260:
        /*00bc*/ 	.byte	0x04, 0x36
        /*00be*/ 	.short	(.L_262 - .L_261)
.L_261:
        /*00c0*/ 	.word	0x00000008
.L_262:


//--------------------- .nv.callgraph             --------------------------
	.section	.nv.callgraph,"",@"SHT_CUDA_CALLGRAPH"
	.align	4
	.sectionentsize	8
	.align		4
        /*0000*/ 	.word	0x00000000
	.align		4
        /*0004*/ 	.word	0xffffffff
	.align		4
        /*0008*/ 	.word	0x00000000
	.align		4
        /*000c*/ 	.word	0xfffffffe
	.align		4
        /*0010*/ 	.word	0x00000000
	.align		4
        /*0014*/ 	.word	0xfffffffd
	.align		4
        /*0018*/ 	.word	0x00000000
	.align		4
        /*001c*/ 	.word	0xfffffffc


//--------------------- .nv.constant3             --------------------------
	.section	.nv.constant3,"a",@progbits
	.align	4
.nv.constant3:
	.type		c_centroids,@object
	.size		c_centroids,(c_centroidDistances - c_centroids)
c_centroids:
	.zero		4096
	.type		c_centroidDistances,@object
	.size		c_centroidDistances,(.L_1 - c_centroidDistances)
c_centroidDistances:
	.zero		4096
.L_1:


//--------------------- .nv.constant4             --------------------------
	.section	.nv.constant4,"a",@progbits
	.align	8
	.align		8
.nv.constant4:
        /*0000*/ 	.dword	_ZN34_INTERNAL_3699b939_4_k_cu_aa2a5df34cuda3std3__45__cpo5beginE
	.align		8
        /*0008*/ 	.dword	_ZN34_INTERNAL_3699b939_4_k_cu_aa2a5df34cuda3std3__45__cpo3endE
	.align		8
        /*0010*/ 	.dword	_ZN34_INTERNAL_3699b939_4_k_cu_aa2a5df34cuda3std3__45__cpo6cbeginE
	.align		8
        /*0018*/ 	.dword	_ZN34_INTERNAL_3699b939_4_k_cu_aa2a5df34cuda3std3__45__cpo4cendE
	.align		8
        /*0020*/ 	.dword	_ZN34_INTERNAL_3699b939_4_k_cu_aa2a5df34cuda3std3__45__cpo6rbeginE
	.align		8
        /*0028*/ 	.dword	_ZN34_INTERNAL_3699b939_4_k_cu_aa2a5df34cuda3std3__45__cpo4rendE
	.align		8
        /*0030*/ 	.dword	_ZN34_INTERNAL_3699b939_4_k_cu_aa2a5df34cuda3std3__45__cpo7crbeginE
	.align		8
        /*0038*/ 	.dword	_ZN34_INTERNAL_3699b939_4_k_cu_aa2a5df34cuda3std3__45__cpo5crendE
	.align		8
        /*0040*/ 	.dword	_ZN34_INTERNAL_3699b939_4_k_cu_aa2a5df34cuda3std3__436_GLOBAL__N__3699b939_4_k_cu_aa2a5df36ignoreE
	.align		8
        /*0048*/ 	.dword	_ZN34_INTERNAL_3699b939_4_k_cu_aa2a5df34cuda3std3__419piecewise_constructE
	.align		8
        /*0050*/ 	.dword	_ZN34_INTERNAL_3699b939_4_k_cu_aa2a5df34cuda3std3__48in_placeE
	.align		8
        /*0058*/ 	.dword	_ZN34_INTERNAL_3699b939_4_k_cu_aa2a5df34cuda3std3__420unreachable_sentinelE
	.align		8
        /*0060*/ 	.dword	_ZN34_INTERNAL_3699b939_4_k_cu_aa2a5df34cuda3std3__47nulloptE
	.align		8
        /*0068*/ 	.dword	_ZN34_INTERNAL_3699b939_4_k_cu_aa2a5df34cuda3std3__48unexpectE
	.align		8
        /*0070*/ 	.dword	_ZN34_INTERNAL_3699b939_4_k_cu_aa2a5df34cuda3std6ranges3__45__cpo4swapE
	.align		8
        /*0078*/ 	.dword	_ZN34_INTERNAL_3699b939_4_k_cu_aa2a5df34cuda3std6ranges3__45__cpo9iter_moveE
	.align		8
        /*0080*/ 	.dword	_ZN34_INTERNAL_3699b939_4_k_cu_aa2a5df34cuda3std6ranges3__45__cpo5beginE
	.align		8
        /*0088*/ 	.dword	_ZN34_INTERNAL_3699b939_4_k_cu_aa2a5df34cuda3std6ranges3__45__cpo3endE
	.align		8
        /*0090*/ 	.dword	_ZN34_INTERNAL_3699b939_4_k_cu_aa2a5df34cuda3std6ranges3__45__cpo6cbeginE
	.align		8
        /*0098*/ 	.dword	_ZN34_INTERNAL_3699b939_4_k_cu_aa2a5df34cuda3std6ranges3__45__cpo4cendE
	.align		8
        /*00a0*/ 	.dword	_ZN34_INTERNAL_3699b939_4_k_cu_aa2a5df34cuda3std6ranges3__45__cpo7advanceE
	.align		8
        /*00a8*/ 	.dword	_ZN34_INTERNAL_3699b939_4_k_cu_aa2a5df34cuda3std6ranges3__45__cpo9iter_swapE
	.align		8
        /*00b0*/ 	.dword	_ZN34_INTERNAL_3699b939_4_k_cu_aa2a5df34cuda3std6ranges3__45__cpo4nextE
	.align		8
        /*00b8*/ 	.dword	_ZN34_INTERNAL_3699b939_4_k_cu_aa2a5df34cuda3std6ranges3__45__cpo4prevE
	.align		8
        /*00c0*/ 	.dword	_ZN34_INTERNAL_3699b939_4_k_cu_aa2a5df34cuda3std6ranges3__45__cpo4dataE
	.align		8
        /*00c8*/ 	.dword	_ZN34_INTERNAL_3699b939_4_k_cu_aa2a5df34cuda3std6ranges3__45__cpo5cdataE
	.align		8
        /*00d0*/ 	.dword	_ZN34_INTERNAL_3699b939_4_k_cu_aa2a5df34cuda3std6ranges3__45__cpo4sizeE
	.align		8
        /*00d8*/ 	.dword	_ZN34_INTERNAL_3699b939_4_k_cu_aa2a5df34cuda3std6ranges3__45__cpo5ssizeE
	.align		8
        /*00e0*/ 	.dword	_ZN34_INTERNAL_3699b939_4_k_cu_aa2a5df34cuda3std6ranges3__45__cpo8distanceE
	.align		8
        /*00e8*/ 	.dword	_ZN34_INTERNAL_3699b939_4_k_cu_aa2a5df36thrust24THRUST_300001_SM_1000_NS8cuda_cub3parE
	.align		8
        /*00f0*/ 	.dword	_ZN34_INTERNAL_3699b939_4_k_cu_aa2a5df36thrust24THRUST_300001_SM_1000_NS8cuda_cub10par_nosyncE
	.align		8
        /*00f8*/ 	.dword	_ZN34_INTERNAL_3699b939_4_k_cu_aa2a5df36thrust24THRUST_300001_SM_1000_NS6system6detail10sequential3seqE
	.align		8
        /*0100*/ 	.dword	_ZN34_INTERNAL_3699b939_4_k_cu_aa2a5df36thrust24THRUST_300001_SM_1000_NS6system3cpp3parE
	.align		8
        /*0108*/ 	.dword	_ZN34_INTERNAL_3699b939_4_k_cu_aa2a5df36thrust24THRUST_300001_SM_1000_NS12placeholders2_1E
	.align		8
        /*0110*/ 	.dword	_ZN34_INTERNAL_3699b939_4_k_cu_aa2a5df36thrust24THRUST_300001_SM_1000_NS12placeholders2_2E
	.align		8
        /*0118*/ 	.dword	_ZN34_INTERNAL_3699b939_4_k_cu_aa2a5df36thrust24THRUST_300001_SM_1000_NS12placeholders2_3E
	.align		8
        /*0120*/ 	.dword	_ZN34_INTERNAL_3699b939_4_k_cu_aa2a5df36thrust24THRUST_300001_SM_1000_NS12placeholders2_4E
	.align		8
        /*0128*/ 	.dword	_ZN34_INTERNAL_3699b939_4_k_cu_aa2a5df36thrust24THRUST_300001_SM_1000_NS12placeholders2_5E
	.align		8
        /*0130*/ 	.dword	_ZN34_INTERNAL_3699b939_4_k_cu_aa2a5df36thrust24THRUST_300001_SM_1000_NS12placeholders2_6E
	.align		8
        /*0138*/ 	.dword	_ZN34_INTERNAL_3699b939_4_k_cu_aa2a5df36thrust24THRUST_300001_SM_1000_NS12placeholders2_7E
	.align		8
        /*0140*/ 	.dword	_ZN34_INTERNAL_3699b939_4_k_cu_aa2a5df36thrust24THRUST_300001_SM_1000_NS12placeholders2_8E
	.align		8
        /*0148*/ 	.dword	_ZN34_INTERNAL_3699b939_4_k_cu_aa2a5df36thrust24THRUST_300001_SM_1000_NS12placeholders2_9E
	.align		8
        /*0150*/ 	.dword	_ZN34_INTERNAL_3699b939_4_k_cu_aa2a5df36thrust24THRUST_300001_SM_1000_NS12placeholders3_10E
	.align		8
        /*0158*/ 	.dword	_ZN34_INTERNAL_3699b939_4_k_cu_aa2a5df36thrust24THRUST_300001_SM_1000_NS3seqE
	.align		8
        /*0160*/ 	.dword	_ZN34_INTERNAL_3699b939_4_k_cu_aa2a5df36thrust24THRUST_300001_SM_1000_NS6deviceE


//--------------------- .text._ZN3cub18CUB_300001_SM_10006detail11EmptyKernelIvEEvv --------------------------
	.section	.text._ZN3cub18CUB_300001_SM_10006detail11EmptyKernelIvEEvv,"ax",@progbits
	.align	128
        .global         _ZN3cub18CUB_300001_SM_10006detail11EmptyKernelIvEEvv
        .type           _ZN3cub18CUB_300001_SM_10006detail11EmptyKernelIvEEvv,@function
        .size           _ZN3cub18CUB_300001_SM_10006detail11EmptyKernelIvEEvv,(.L_x_202 - _ZN3cub18CUB_300001_SM_10006detail11EmptyKernelIvEEvv)
        .other          _ZN3cub18CUB_300001_SM_10006detail11EmptyKernelIvEEvv,@"STO_CUDA_ENTRY STV_DEFAULT"
_ZN3cub18CUB_300001_SM_10006detail11EmptyKernelIvEEvv:
.text._ZN3cub18CUB_300001_SM_10006detail11EmptyKernelIvEEvv:
[----:B------:R-:W-:Y:S01]  /*0000*/  LDC R1, c[0x0][0x37c] ;  /* 0x0000df00ff017b82 */ /* 0x000fe20000000800 */
[----:B------:R-:W-:Y:S05]  /*0010*/  EXIT ;  /* 0x000000000000794d */ /* 0x000fea0003800000 */
.L_x_0:
[----:B------:R-:W-:-:S00]  /*0020*/  BRA `(.L_x_0) ;  /* 0xfffffffc00fc7947 */ /* 0x000fc0000383ffff */
[----:B------:R-:W-:-:S00]  /*0030*/  NOP ;  /* 0x0000000000007918 */ /* 0x000fc00000000000 */
        /* <DEDUP_REMOVED lines=12> */
.L_x_202:


//--------------------- .text._Z17finalizeCentroidsPfPKiii --------------------------
	.section	.text._Z17finalizeCentroidsPfPKiii,"ax",@progbits
	.align	128
        .global         _Z17finalizeCentroidsPfPKiii
        .type           _Z17finalizeCentroidsPfPKiii,@function
        .size           _Z17finalizeCentroidsPfPKiii,(.L_x_198 - _Z17finalizeCentroidsPfPKiii)
        .other          _Z17finalizeCentroidsPfPKiii,@"STO_CUDA_ENTRY STV_DEFAULT"
_Z17finalizeCentroidsPfPKiii:
.text._Z17finalizeCentroidsPfPKiii:
[----:B------:R-:W-:Y:S01]  /*0000*/  LDC R1, c[0x0][0x37c] ;  /* 0x0000df00ff017b82 */ /* 0x000fe20000000800 */
[----:B------:R-:W0:Y:S07]  /*0010*/  S2R R7, SR_TID.X ;  /* 0x0000000000077919 */ /* 0x000e2e0000002100 */
[----:B------:R-:W1:Y:S08]  /*0020*/  S2UR UR6, SR_CTAID.X ;  /* 0x00000000000679c3 */ /* 0x000e700000002500 */
[----:B------:R-:W1:Y:S02]  /*0030*/  LDC.64 R8, c[0x0][0x390] ;  /* 0x0000e400ff087b82 */ /* 0x000e640000000a00 */
[----:B-1----:R-:W-:-:S04]  /*0040*/  ISETP.LE.AND P0, PT, R9, UR6, PT ;  /* 0x0000000609007c0c */ /* 0x002fc8000bf03270 */
[----:B0-----:R-:W-:-:S13]  /*0050*/  ISETP.GE.OR P0, PT, R7, R8, P0 ;  /* 0x000000080700720c */ /* 0x001fda0000706670 */
[----:B------:R-:W-:Y:S05]  /*0060*/  @P0 EXIT ;  /* 0x000000000000094d */ /* 0x000fea0003800000 */
[----:B------:R-:W0:Y:S01]  /*0070*/  LDC.64 R2, c[0x0][0x388] ;  /* 0x0000e200ff027b82 */ /* 0x000e220000000a00 */
[----:B------:R-:W1:Y:S01]  /*0080*/  LDCU.64 UR4, c[0x0][0x358] ;  /* 0x00006b00ff0477ac */ /* 0x000e620008000a00 */
[----:B0-----:R-:W-:-:S06]  /*0090*/  IMAD.WIDE.U32 R2, R7, 0x4, R2 ;  /* 0x0000000407027825 */ /* 0x001fcc00078e0002 */
[----:B-1----:R-:W2:Y:S02]  /*00a0*/  LDG.E R2, desc[UR4][R2.64] ;  /* 0x0000000402027981 */ /* 0x002ea4000c1e1900 */
[----:B--2---:R-:W-:-:S13]  /*00b0*/  ISETP.GE.AND P0, PT, R2, 0x1, PT ;  /* 0x000000010200780c */ /* 0x004fda0003f06270 */
[----:B------:R-:W-:Y:S05]  /*00c0*/  @!P0 EXIT ;  /* 0x000000000000894d */ /* 0x000fea0003800000 */
[----:B------:R-:W0:Y:S01]  /*00d0*/  LDC.64 R4, c[0x0][0x380] ;  /* 0x0000e000ff047b82 */ /* 0x000e220000000a00 */
[----:B------:R-:W-:-:S04]  /*00e0*/  IMAD R3, R8, UR6, R7 ;  /* 0x0000000608037c24 */ /* 0x000fc8000f8e0207 */
[----:B0-----:R-:W-:-:S05]  /*00f0*/  IMAD.WIDE.U32 R4, R3, 0x4, R4 ;  /* 0x0000000403047825 */ /* 0x001fca00078e0004 */
[----:B------:R-:W2:Y:S01]  /*0100*/  LDG.E R0, desc[UR4][R4.64] ;  /* 0x0000000404007981 */ /* 0x000ea2000c1e1900 */
[----:B------:R-:W-:Y:S01]  /*0110*/  I2FP.F32.U32 R3, R2 ;  /* 0x0000000200037245 */ /* 0x000fe20000201000 */
[----:B------:R-:W-:Y:S03]  /*0120*/  BSSY.RECONVERGENT B0, `(.L_x_1) ;  /* 0x000000c000007945 */ /* 0x000fe60003800200 */
[----:B------:R-:W0:Y:S02]  /*0130*/  MUFU.RCP R2, R3 ;  /* 0x0000000300027308 */ /* 0x000e240000001000 */
[----:B0-----:R-:W-:-:S04]  /*0140*/  FFMA R7, -R3, R2, 1 ;  /* 0x3f80000003077423 */ /* 0x001fc80000000102 */
[----:B------:R-:W-:Y:S02]  /*0150*/  FFMA R7, R2, R7, R2 ;  /* 0x0000000702077223 */ /* 0x000fe40000000002 */
[----:B--2---:R-:W0:Y:S02]  /*0160*/  FCHK P0, R0, R3 ;  /* 0x0000000300007302 */ /* 0x004e240000000000 */
[----:B------:R-:W-:-:S04]  /*0170*/  FFMA R2, R0, R7, RZ ;  /* 0x0000000700027223 */ /* 0x000fc800000000ff */
[----:B------:R-:W-:-:S04]  /*0180*/  FFMA R6, -R3, R2, R0 ;  /* 0x0000000203067223 */ /* 0x000fc80000000100 */
[----:B------:R-:W-:Y:S01]  /*0190*/  FFMA R7, R7, R6, R2 ;  /* 0x0000000607077223 */ /* 0x000fe20000000002 */
[----:B0-----:R-:W-:Y:S06]  /*01a0*/  @!P0 BRA `(.L_x_2) ;  /* 0x00000000000c8947 */ /* 0x001fec0003800000 */
[----:B------:R-:W-:-:S07]  /*01b0*/  MOV R2, 0x1d0 ;  /* 0x000001d000027802 */ /* 0x000fce0000000f00 */
[----:B------:R-:W-:Y:S05]  /*01c0*/  CALL.REL.NOINC `($__internal_0_$__cuda_sm3x_div_rn_noftz_f32_slowpath) ;  /* 0x0000000000107944 */ /* 0x000fea0003c00000 */
[----:B------:R-:W-:-:S07]  /*01d0*/  IMAD.MOV.U32 R7, RZ, RZ, R0 ;  /* 0x000000ffff077224 */ /* 0x000fce00078e0000 */
.L_x_2:
[----:B------:R-:W-:Y:S05]  /*01e0*/  BSYNC.RECONVERGENT B0 ;  /* 0x0000000000007941 */ /* 0x000fea0003800200 */
.L_x_1:
[----:B------:R-:W-:Y:S01]  /*01f0*/  STG.E desc[UR4][R4.64], R7 ;  /* 0x0000000704007986 */ /* 0x000fe2000c101904 */
[----:B------:R-:W-:Y:S05]  /*0200*/  EXIT ;  /* 0x000000000000794d */ /* 0x000fea0003800000 */
        .weak           $__internal_0_$__cuda_sm3x_div_rn_noftz_f32_slowpath
        .type           $__internal_0_$__cuda_sm3x_div_rn_noftz_f32_slowpath,@function
        .size           $__internal_0_$__cuda_sm3x_div_rn_noftz_f32_slowpath,(.L_x_198 - $__internal_0_$__cuda_sm3x_div_rn_noftz_f32_slowpath)
$__internal_0_$__cuda_sm3x_div_rn_noftz_f32_slowpath:
[--C-:B------:R-:W-:Y:S01]  /*0210*/  SHF.R.U32.HI R7, RZ, 0x17, R3.reuse ;  /* 0x00000017ff077819 */ /* 0x100fe20000011603 */
[----:B------:R-:W-:Y:S01]  /*0220*/  BSSY.RECONVERGENT B1, `(.L_x_3) ;  /* 0x0000064000017945 */ /* 0x000fe20003800200 */
[--C-:B------:R-:W-:Y:S01]  /*0230*/  SHF.R.U32.HI R6, RZ, 0x17, R0.reuse ;  /* 0x00000017ff067819 */ /* 0x100fe20000011600 */
[----:B------:R-:W-:Y:S01]  /*0240*/  IMAD.MOV.U32 R8, RZ, RZ, R0 ;  /* 0x000000ffff087224 */ /* 0x000fe200078e0000 */
[----:B------:R-:W-:Y:S01]  /*0250*/  LOP3.LUT R7, R7, 0xff, RZ, 0xc0, !PT ;  /* 0x000000ff07077812 */ /* 0x000fe200078ec0ff */
[----:B------:R-:W-:Y:S01]  /*0260*/  IMAD.MOV.U32 R9, RZ, RZ, R3 ;  /* 0x000000ffff097224 */ /* 0x000fe200078e0003 */
[----:B------:R-:W-:-:S03]  /*0270*/  LOP3.LUT R6, R6, 0xff, RZ, 0xc0, !PT ;  /* 0x000000ff06067812 */ /* 0x000fc600078ec0ff */
[----:B------:R-:W-:Y:S02]  /*0280*/  VIADD R12, R7, 0xffffffff ;  /* 0xffffffff070c7836 */ /* 0x000fe40000000000 */
[----:B------:R-:W-:-:S03]  /*0290*/  VIADD R11, R6, 0xffffffff ;  /* 0xffffffff060b7836 */ /* 0x000fc60000000000 */
[----:B------:R-:W-:-:S04]  /*02a0*/  ISETP.GT.U32.AND P0, PT, R12, 0xfd, PT ;  /* 0x000000fd0c00780c */ /* 0x000fc80003f04070 */
[----:B------:R-:W-:-:S13]  /*02b0*/  ISETP.GT.U32.OR P0, PT, R11, 0xfd, P0 ;  /* 0x000000fd0b00780c */ /* 0x000fda0000704470 */
[----:B------:R-:W-:Y:S01]  /*02c0*/  @!P0 IMAD.MOV.U32 R10, RZ, RZ, RZ ;  /* 0x000000ffff0a8224 */ /* 0x000fe200078e00ff */
[----:B------:R-:W-:Y:S06]  /*02d0*/  @!P0 BRA `(.L_x_4) ;  /* 0x00000000005c8947 */ /* 0x000fec0003800000 */
[----:B------:R-:W-:Y:S02]  /*02e0*/  FSETP.GTU.FTZ.AND P0, PT, |R0|, +INF , PT ;  /* 0x7f8000000000780b */ /* 0x000fe40003f1c200 */
[----:B------:R-:W-:-:S04]  /*02f0*/  FSETP.GTU.FTZ.AND P1, PT, |R3|, +INF , PT ;  /* 0x7f8000000300780b */ /* 0x000fc80003f3c200 */
[----:B------:R-:W-:-:S13]  /*0300*/  PLOP3.LUT P0, PT, P0, P1, PT, 0xf8, 0x8f ;  /* 0x00000000008f781c */ /* 0x000fda0000703f70 */
[----:B------:R-:W-:Y:S05]  /*0310*/  @P0 BRA `(.L_x_5) ;  /* 0x00000004004c0947 */ /* 0x000fea0003800000 */
[----:B------:R-:W-:-:S13]  /*0320*/  LOP3.LUT P0, RZ, R9, 0x7fffffff, R8, 0xc8, !PT ;  /* 0x7fffffff09ff7812 */ /* 0x000fda000780c808 */
[----:B------:R-:W-:Y:S05]  /*0330*/  @!P0 BRA `(.L_x_6) ;  /* 0x00000004003c8947 */ /* 0x000fea0003800000 */
[C---:B------:R-:W-:Y:S02]  /*0340*/  FSETP.NEU.FTZ.AND P2, PT, |R0|.reuse, +INF , PT ;  /* 0x7f8000000000780b */ /* 0x040fe40003f5d200 */
[----:B------:R-:W-:Y:S02]  /*0350*/  FSETP.NEU.FTZ.AND P1, PT, |R3|, +INF , PT ;  /* 0x7f8000000300780b */ /* 0x000fe40003f3d200 */
[----:B------:R-:W-:-:S11]  /*0360*/  FSETP.NEU.FTZ.AND P0, PT, |R0|, +INF , PT ;  /* 0x7f8000000000780b */ /* 0x000fd60003f1d200 */
[----:B------:R-:W-:Y:S05]  /*0370*/  @!P1 BRA !P2, `(.L_x_6) ;  /* 0x00000004002c9947 */ /* 0x000fea0005000000 */
[----:B------:R-:W-:-:S04]  /*0380*/  LOP3.LUT P2, RZ, R8, 0x7fffffff, RZ, 0xc0, !PT ;  /* 0x7fffffff08ff7812 */ /* 0x000fc8000784c0ff */
[----:B------:R-:W-:-:S13]  /*0390*/  PLOP3.LUT P1, PT, P1, P2, PT, 0x2f, 0xf2 ;  /* 0x0000000000f2781c */ /* 0x000fda0000f24577 */
[----:B------:R-:W-:Y:S05]  /*03a0*/  @P1 BRA `(.L_x_7) ;  /* 0x0000000400181947 */ /* 0x000fea0003800000 */
[----:B------:R-:W-:-:S04]  /*03b0*/  LOP3.LUT P1, RZ, R9, 0x7fffffff, RZ, 0xc0, !PT ;  /* 0x7fffffff09ff7812 */ /* 0x000fc8000782c0ff */
[----:B------:R-:W-:-:S13]  /*03c0*/  PLOP3.LUT P0, PT, P0, P1, PT, 0x2f, 0xf2 ;  /* 0x0000000000f2781c */ /* 0x000fda0000702577 */
[----:B------:R-:W-:Y:S05]  /*03d0*/  @P0 BRA `(.L_x_8) ;  /* 0x0000000400000947 */ /* 0x000fea0003800000 */
[----:B------:R-:W-:Y:S02]  /*03e0*/  ISETP.GE.AND P0, PT, R11, RZ, PT ;  /* 0x000000ff0b00720c */ /* 0x000fe40003f06270 */
[----:B------:R-:W-:-:S11]  /*03f0*/  ISETP.GE.AND P1, PT, R12, RZ, PT ;  /* 0x000000ff0c00720c */ /* 0x000fd60003f26270 */
[----:B------:R-:W-:Y:S02]  /*0400*/  @P0 IMAD.MOV.U32 R10, RZ, RZ, RZ ;  /* 0x000000ffff0a0224 */ /* 0x000fe400078e00ff */
[----:B------:R-:W-:Y:S01]  /*0410*/  @!P0 FFMA R8, R0, 1.84467440737095516160e+19, RZ ;  /* 0x5f80000000088823 */ /* 0x000fe200000000ff */
[----:B------:R-:W-:Y:S02]  /*0420*/  @!P0 IMAD.MOV.U32 R10, RZ, RZ, -0x40 ;  /* 0xffffffc0ff0a8424 */ /* 0x000fe400078e00ff */
[----:B------:R-:W-:Y:S02]  /*0430*/  @!P1 FFMA R9, R3, 1.84467440737095516160e+19, RZ ;  /* 0x5f80000003099823 */ /* 0x000fe400000000ff */
[----:B------:R-:W-:-:S07]  /*0440*/  @!P1 VIADD R10, R10, 0x40 ;  /* 0x000000400a0a9836 */ /* 0x000fce0000000000 */
.L_x_4:
[----:B------:R-:W-:Y:S01]  /*0450*/  LEA R0, R7, 0xc0800000, 0x17 ;  /* 0xc080000007007811 */ /* 0x000fe200078eb8ff */
[----:B------:R-:W-:Y:S01]  /*0460*/  VIADD R6, R6, 0xffffff81 ;  /* 0xffffff8106067836 */ /* 0x000fe20000000000 */
[----:B------:R-:W-:Y:S03]  /*0470*/  BSSY.RECONVERGENT B2, `(.L_x_9) ;  /* 0x0000035000027945 */ /* 0x000fe60003800200 */
[----:B------:R-:W-:Y:S01]  /*0480*/  IMAD.IADD R9, R9, 0x1, -R0 ;  /* 0x0000000109097824 */ /* 0x000fe200078e0a00 */
[C---:B------:R-:W-:Y:S01]  /*0490*/  IADD3 R7, PT, PT, R6.reuse, 0x7f, -R7 ;  /* 0x0000007f06077810 */ /* 0x040fe20007ffe807 */
[----:B------:R-:W-:Y:S02]  /*04a0*/  IMAD R0, R6, -0x800000, R8 ;  /* 0xff80000006007824 */ /* 0x000fe400078e0208 */
[----:B------:R-:W0:Y:S01]  /*04b0*/  MUFU.RCP R3, R9 ;  /* 0x0000000900037308 */ /* 0x000e220000001000 */
[----:B------:R-:W-:Y:S01]  /*04c0*/  FADD.FTZ R11, -R9, -RZ ;  /* 0x800000ff090b7221 */ /* 0x000fe20000010100 */
[----:B------:R-:W-:-:S03]  /*04d0*/  IMAD.IADD R7, R7, 0x1, R10 ;  /* 0x0000000107077824 */ /* 0x000fc600078e020a */
[----:B0-----:R-:W-:-:S04]  /*04e0*/  FFMA R12, R3, R11, 1 ;  /* 0x3f800000030c7423 */ /* 0x001fc8000000000b */
[----:B------:R-:W-:-:S04]  /*04f0*/  FFMA R12, R3, R12, R3 ;  /* 0x0000000c030c7223 */ /* 0x000fc80000000003 */
[----:B------:R-:W-:-:S04]  /*0500*/  FFMA R3, R0, R12, RZ ;  /* 0x0000000c00037223 */ /* 0x000fc800000000ff */
[----:B------:R-:W-:-:S04]  /*0510*/  FFMA R8, R11, R3, R0 ;  /* 0x000000030b087223 */ /* 0x000fc80000000000 */
[----:B------:R-:W-:-:S04]  /*0520*/  FFMA R13, R12, R8, R3 ;  /* 0x000000080c0d7223 */ /* 0x000fc80000000003 */
[----:B------:R-:W-:-:S04]  /*0530*/  FFMA R8, R11, R13, R0 ;  /* 0x0000000d0b087223 */ /* 0x000fc80000000000 */
[----:B------:R-:W-:-:S05]  /*0540*/  FFMA R0, R12, R8, R13 ;  /* 0x000000080c007223 */ /* 0x000fca000000000d */
[----:B------:R-:W-:-:S04]  /*0550*/  SHF.R.U32.HI R3, RZ, 0x17, R0 ;  /* 0x00000017ff037819 */ /* 0x000fc80000011600 */
[----:B------:R-:W-:-:S05]  /*0560*/  LOP3.LUT R3, R3, 0xff, RZ, 0xc0, !PT ;  /* 0x000000ff03037812 */ /* 0x000fca00078ec0ff */
[----:B------:R-:W-:-:S04]  /*0570*/  IMAD.IADD R9, R3, 0x1, R7 ;  /* 0x0000000103097824 */ /* 0x000fc800078e0207 */
[----:B------:R-:W-:-:S05]  /*0580*/  VIADD R3, R9, 0xffffffff ;  /* 0xffffffff09037836 */ /* 0x000fca0000000000 */
[----:B------:R-:W-:-:S13]  /*0590*/  ISETP.GE.U32.AND P0, PT, R3, 0xfe, PT ;  /* 0x000000fe0300780c */ /* 0x000fda0003f06070 */
[----:B------:R-:W-:Y:S05]  /*05a0*/  @!P0 BRA `(.L_x_10) ;  /* 0x0000000000808947 */ /* 0x000fea0003800000 */
[----:B------:R-:W-:-:S13]  /*05b0*/  ISETP.GT.AND P0, PT, R9, 0xfe, PT ;  /* 0x000000fe0900780c */ /* 0x000fda0003f04270 */
[----:B------:R-:W-:Y:S05]  /*05c0*/  @P0 BRA `(.L_x_11) ;  /* 0x00000000006c0947 */ /* 0x000fea0003800000 */
[----:B------:R-:W-:-:S13]  /*05d0*/  ISETP.GE.AND P0, PT, R9, 0x1, PT ;  /* 0x000000010900780c */ /* 0x000fda0003f06270 */
[----:B------:R-:W-:Y:S05]  /*05e0*/  @P0 BRA `(.L_x_12) ;  /* 0x0000000000740947 */ /* 0x000fea0003800000 */
[----:B------:R-:W-:Y:S02]  /*05f0*/  ISETP.GE.AND P0, PT, R9, -0x18, PT ;  /* 0xffffffe80900780c */ /* 0x000fe40003f06270 */
[----:B------:R-:W-:-:S11]  /*0600*/  LOP3.LUT R0, R0, 0x80000000, RZ, 0xc0, !PT ;  /* 0x8000000000007812 */ /* 0x000fd600078ec0ff */
[----:B------:R-:W-:Y:S05]  /*0610*/  @!P0 BRA `(.L_x_12) ;  /* 0x0000000000688947 */ /* 0x000fea0003800000 */
[CCC-:B------:R-:W-:Y:S01]  /*0620*/  FFMA.RZ R3, R12.reuse, R8.reuse, R13.reuse ;  /* 0x000000080c037223 */ /* 0x1c0fe2000000c00d */
[CCC-:B------:R-:W-:Y:S01]  /*0630*/  FFMA.RM R6, R12.reuse, R8.reuse, R13.reuse ;  /* 0x000000080c067223 */ /* 0x1c0fe2000000400d */
[C---:B------:R-:W-:Y:S02]  /*0640*/  ISETP.NE.AND P2, PT, R9.reuse, RZ, PT ;  /* 0x000000ff0900720c */ /* 0x040fe40003f45270 */
[----:B------:R-:W-:Y:S02]  /*0650*/  ISETP.NE.AND P1, PT, R9, RZ, PT ;  /* 0x000000ff0900720c */ /* 0x000fe40003f25270 */
[----:B------:R-:W-:Y:S01]  /*0660*/  LOP3.LUT R7, R3, 0x7fffff, RZ, 0xc0, !PT ;  /* 0x007fffff03077812 */ /* 0x000fe200078ec0ff */
[----:B------:R-:W-:Y:S01]  /*0670*/  FFMA.RP R3, R12, R8, R13 ;  /* 0x000000080c037223 */ /* 0x000fe2000000800d */
[----:B------:R-:W-:Y:S02]  /*0680*/  VIADD R8, R9, 0x20 ;  /* 0x0000002009087836 */ /* 0x000fe40000000000 */
[----:B------:R-:W-:Y:S01]  /*0690*/  LOP3.LUT R7, R7, 0x800000, RZ, 0xfc, !PT ;  /* 0x0080000007077812 */ /* 0x000fe200078efcff */
[----:B------:R-:W-:Y:S01]  /*06a0*/  IMAD.MOV R9, RZ, RZ, -R9 ;  /* 0x000000ffff097224 */ /* 0x000fe200078e0a09 */
[----:B------:R-:W-:-:S02]  /*06b0*/  FSETP.NEU.FTZ.AND P0, PT, R3, R6, PT ;  /* 0x000000060300720b */ /* 0x000fc40003f1d000 */
[----:B------:R-:W-:Y:S02]  /*06c0*/  SHF.L.U32 R8, R7, R8, RZ ;  /* 0x0000000807087219 */ /* 0x000fe400000006ff */
[----:B------:R-:W-:Y:S02]  /*06d0*/  SEL R6, R9, RZ, P2 ;  /* 0x000000ff09067207 */ /* 0x000fe40001000000 */
[----:B------:R-:W-:Y:S02]  /*06e0*/  ISETP.NE.AND P1, PT, R8, RZ, P1 ;  /* 0x000000ff0800720c */ /* 0x000fe40000f25270 */
[----:B------:R-:W-:Y:S02]  /*06f0*/  SHF.R.U32.HI R6, RZ, R6, R7 ;  /* 0x00000006ff067219 */ /* 0x000fe40000011607 */
[----:B------:R-:W-:Y:S02]  /*0700*/  PLOP3.LUT P0, PT, P0, P1, PT, 0xf8, 0x8f ;  /* 0x00000000008f781c */ /* 0x000fe40000703f70 */
[----:B------:R-:W-:-:S02]  /*0710*/  SHF.R.U32.HI R8, RZ, 0x1, R6 ;  /* 0x00000001ff087819 */ /* 0x000fc40000011606 */
[----:B------:R-:W-:-:S04]  /*0720*/  SEL R3, RZ, 0x1, !P0 ;  /* 0x00000001ff037807 */ /* 0x000fc80004000000 */
[----:B------:R-:W-:-:S04]  /*0730*/  LOP3.LUT R3, R3, 0x1, R8, 0xf8, !PT ;  /* 0x0000000103037812 */ /* 0x000fc800078ef808 */
[----:B------:R-:W-:-:S05]  /*0740*/  LOP3.LUT R3, R3, R6, RZ, 0xc0, !PT ;  /* 0x0000000603037212 */ /* 0x000fca00078ec0ff */
[----:B------:R-:W-:-:S05]  /*0750*/  IMAD.IADD R3, R8, 0x1, R3 ;  /* 0x0000000108037824 */ /* 0x000fca00078e0203 */
[----:B------:R-:W-:Y:S01]  /*0760*/  LOP3.LUT R0, R3, R0, RZ, 0xfc, !PT ;  /* 0x0000000003007212 */ /* 0x000fe200078efcff */
[----:B------:R-:W-:Y:S06]  /*0770*/  BRA `(.L_x_12) ;  /* 0x0000000000107947 */ /* 0x000fec0003800000 */
.L_x_11:
[----:B------:R-:W-:-:S04]  /*0780*/  LOP3.LUT R0, R0, 0x80000000, RZ, 0xc0, !PT ;  /* 0x8000000000007812 */ /* 0x000fc800078ec0ff */
[----:B------:R-:W-:Y:S01]  /*0790*/  LOP3.LUT R0, R0, 0x7f800000, RZ, 0xfc, !PT ;  /* 0x7f80000000007812 */ /* 0x000fe200078efcff */
[----:B------:R-:W-:Y:S06]  /*07a0*/  BRA `(.L_x_12) ;  /* 0x0000000000047947 */ /* 0x000fec0003800000 */
.L_x_10:
[----:B------:R-:W-:-:S07]  /*07b0*/  IMAD R0, R7, 0x800000, R0 ;  /* 0x0080000007007824 */ /* 0x000fce00078e0200 */
.L_x_12:
[----:B------:R-:W-:Y:S05]  /*07c0*/  BSYNC.RECONVERGENT B2 ;  /* 0x0000000000027941 */ /* 0x000fea0003800200 */
.L_x_9:
[----:B------:R-:W-:Y:S05]  /*07d0*/  BRA `(.L_x_13) ;  /* 0x0000000000207947 */ /* 0x000fea0003800000 */
.L_x_8:
[----:B------:R-:W-:-:S04]  /*07e0*/  LOP3.LUT R0, R9, 0x80000000, R8, 0x48, !PT ;  /* 0x8000000009007812 */ /* 0x000fc800078e4808 */
[----:B------:R-:W-:Y:S01]  /*07f0*/  LOP3.LUT R0, R0, 0x7f800000, RZ, 0xfc, !PT ;  /* 0x7f80000000007812 */ /* 0x000fe200078efcff */
[----:B------:R-:W-:Y:S06]  /*0800*/  BRA `(.L_x_13) ;  /* 0x0000000000147947 */ /* 0x000fec0003800000 */
.L_x_7:
[----:B------:R-:W-:Y:S01]  /*0810*/  LOP3.LUT R0, R9, 0x80000000, R8, 0x48, !PT ;  /* 0x8000000009007812 */ /* 0x000fe200078e4808 */
[----:B------:R-:W-:Y:S06]  /*0820*/  BRA `(.L_x_13) ;  /* 0x00000000000c7947 */ /* 0x000fec0003800000 */
.L_x_6:
[----:B------:R-:W0:Y:S01]  /*0830*/  MUFU.RSQ R0, -QNAN ;  /* 0xffc0000000007908 */ /* 0x000e220000001400 */
[----:B------:R-:W-:Y:S05]  /*0840*/  BRA `(.L_x_13) ;  /* 0x0000000000047947 */ /* 0x000fea0003800000 */
.L_x_5:
[----:B------:R-:W-:-:S07]  /*0850*/  FADD.FTZ R0, R0, R3 ;  /* 0x0000000300007221 */ /* 0x000fce0000010000 */
.L_x_13:
[----:B------:R-:W-:Y:S05]  /*0860*/  BSYNC.RECONVERGENT B1 ;  /* 0x0000000000017941 */ /* 0x000fea0003800200 */
.L_x_3:
[----:B------:R-:W-:-:S04]  /*0870*/  IMAD.MOV.U32 R3, RZ, RZ, 0x0 ;  /* 0x00000000ff037424 */ /* 0x000fc800078e00ff */
[----:B0-----:R-:W-:Y:S05]  /*0880*/  RET.REL.NODEC R2 `(_Z17finalizeCentroidsPfPKiii) ;  /* 0xfffffff402dc7950 */ /* 0x001fea0003c3ffff */
.L_x_14:
        /* <DEDUP_REMOVED lines=15> */
.L_x_198:


//--------------------- .text._Z14mergeBlockSumsPfPiS_S0_iii --------------------------
	.section	.text._Z14mergeBlockSumsPfPiS_S0_iii,"ax",@progbits
	.align	128
        .global         _Z14mergeBlockSumsPfPiS_S0_iii
        .type           _Z14mergeBlockSumsPfPiS_S0_iii,@function
        .size           _Z14mergeBlockSumsPfPiS_S0_iii,(.L_x_204 - _Z14mergeBlockSumsPfPiS_S0_iii)
        .other          _Z14mergeBlockSumsPfPiS_S0_iii,@"STO_CUDA_ENTRY STV_DEFAULT"
_Z14mergeBlockSumsPfPiS_S0_iii:
.text._Z14mergeBlockSumsPfPiS_S0_iii:
[----:B------:R-:W-:Y:S08]  /*0000*/  LDC R1, c[0x0][0x37c] ;  /* 0x0000df00ff017b82 */ /* 0x000ff00000000800 */
[----:B------:R-:W0:Y:S01]  /*0010*/  S2UR UR24, SR_CTAID.X ;  /* 0x00000000001879c3 */ /* 0x000e220000002500 */
[----:B------:R-:W1:Y:S01]  /*0020*/  S2R R0, SR_TID.X ;  /* 0x0000000000007919 */ /* 0x000e620000002100 */
[----:B------:R-:W0:Y:S06]  /*0030*/  LDCU UR25, c[0x0][0x3a8] ;  /* 0x00007500ff1977ac */ /* 0x000e2c0008000800 */
[----:B------:R-:W1:Y:S01]  /*0040*/  LDC R3, c[0x0][0x3a4] ;  /* 0x0000e900ff037b82 */ /* 0x000e620000000800 */
[----:B0-----:R-:W-:-:S06]  /*0050*/  UISETP.GE.AND UP0, UPT, UR24, UR25, UPT ;  /* 0x000000191800728c */ /* 0x001fcc000bf06270 */
[----:B------:R-:W-:-:S04]  /*0060*/  PLOP3.LUT P0, PT, PT, PT, UP0, 0x80, 0x8 ;  /* 0x000000000008781c */ /* 0x000fc80003f0f008 */
[----:B-1----:R-:W-:-:S13]  /*0070*/  ISETP.GE.OR P0, PT, R0, R3, P0 ;  /* 0x000000030000720c */ /* 0x002fda0000706670 */
[----:B------:R-:W-:Y:S05]  /*0080*/  @P0 EXIT ;  /* 0x000000000000094d */ /* 0x000fea0003800000 */
[----:B------:R-:W0:Y:S01]  /*0090*/  LDCU UR6, c[0x0][0x3a0] ;  /* 0x00007400ff0677ac */ /* 0x000e220008000800 */
[----:B------:R-:W-:Y:S01]  /*00a0*/  HFMA2 R28, -RZ, RZ, 0, 0 ;  /* 0x00000000ff1c7431 */ /* 0x000fe200000001ff */
[----:B------:R-:W1:Y:S01]  /*00b0*/  LDCU.64 UR8, c[0x0][0x358] ;  /* 0x00006b00ff0877ac */ /* 0x000e620008000a00 */
[----:B0-----:R-:W-:-:S09]  /*00c0*/  UISETP.GE.AND UP0, UPT, UR6, 0x1, UPT ;  /* 0x000000010600788c */ /* 0x001fd2000bf06270 */
[----:B-1----:R-:W-:Y:S05]  /*00d0*/  BRA.U !UP0, `(.L_x_15) ;  /* 0x0000000d08087547 */ /* 0x002fea000b800000 */
[----:B------:R-:W-:Y:S01]  /*00e0*/  UISETP.GE.U32.AND UP1, UPT, UR6, 0x10, UPT ;  /* 0x000000100600788c */ /* 0x000fe2000bf26070 */
[----:B------:R-:W-:Y:S01]  /*00f0*/  MOV R28, RZ ;  /* 0x000000ff001c7202 */ /* 0x000fe20000000f00 */
[----:B------:R-:W-:-:S07]  /*0100*/  UMOV UR4, URZ ;  /* 0x000000ff00047c82 */ /* 0x000fce0008000000 */
[----:B------:R-:W-:Y:S05]  /*0110*/  BRA.U !UP1, `(.L_x_16) ;  /* 0x00000005099c7547 */ /* 0x000fea000b800000 */
[----:B------:R-:W-:Y:S02]  /*0120*/  UIADD3 UR5, UPT, UPT, UR24, UR25, URZ ;  /* 0x0000001918057290 */ /* 0x000fe4000fffe0ff */
[C---:B------:R-:W-:Y:S01]  /*0130*/  IMAD R5, R3.reuse, UR25, RZ ;  /* 0x0000001903057c24 */ /* 0x040fe2000f8e02ff */
[----:B------:R-:W-:Y:S02]  /*0140*/  ULEA UR7, UR25, UR24, 0x1 ;  /* 0x0000001819077291 */ /* 0x000fe4000f8e08ff */
[C-C-:B------:R-:W-:Y:S01]  /*0150*/  IMAD R27, R3.reuse, UR24, R0.reuse ;  /* 0x00000018031b7c24 */ /* 0x140fe2000f8e0200 */
[----:B------:R-:W-:Y:S01]  /*0160*/  UIMAD UR10, UR25, 0x3, UR24 ;  /* 0x00000003190a78a4 */ /* 0x000fe2000f8e0218 */
[----:B------:R-:W-:Y:S01]  /*0170*/  MOV R28, RZ ;  /* 0x000000ff001c7202 */ /* 0x000fe20000000f00 */
[----:B------:R-:W-:Y:S01]  /*0180*/  ULEA UR11, UR25, UR24, 0x2 ;  /* 0x00000018190b7291 */ /* 0x000fe2000f8e10ff */
[C-C-:B------:R-:W-:Y:S01]  /*0190*/  IMAD R2, R3.reuse, UR5, R0.reuse ;  /* 0x0000000503027c24 */ /* 0x140fe2000f8e0200 */
[----:B------:R-:W-:Y:S01]  /*01a0*/  UIMAD UR12, UR25, 0x5, UR24 ;  /* 0x00000005190c78a4 */ /* 0x000fe2000f8e0218 */
[C-C-:B------:R-:W-:Y:S01]  /*01b0*/  IMAD R4, R3.reuse, UR7, R0.reuse ;  /* 0x0000000703047c24 */ /* 0x140fe2000f8e0200 */
[----:B------:R-:W-:Y:S01]  /*01c0*/  UIMAD UR13, UR25, 0x6, UR24 ;  /* 0x00000006190d78a4 */ /* 0x000fe2000f8e0218 */
[C-C-:B------:R-:W-:Y:S01]  /*01d0*/  IMAD R6, R3.reuse, UR10, R0.reuse ;  /* 0x0000000a03067c24 */ /* 0x140fe2000f8e0200 */
[----:B------:R-:W-:Y:S01]  /*01e0*/  UIMAD UR14, UR25, 0x7, UR24 ;  /* 0x00000007190e78a4 */ /* 0x000fe2000f8e0218 */
[C-C-:B------:R-:W-:Y:S01]  /*01f0*/  IMAD R8, R3.reuse, UR11, R0.reuse ;  /* 0x0000000b03087c24 */ /* 0x140fe2000f8e0200 */
        /* <DEDUP_REMOVED lines=16> */
[----:B------:R-:W-:Y:S01]  /*0300*/  ULOP3.LUT UR4, UR6, 0x7ffffff0, URZ, 0xc0, !UPT ;  /* 0x7ffffff006047892 */ /* 0x000fe2000f8ec0ff */
[----:B------:R-:W-:-:S02]  /*0310*/  IMAD R15, R3, UR20, R0 ;  /* 0x00000014030f7c24 */ /* 0x000fc4000f8e0200 */
[C-C-:B------:R-:W-:Y:S01]  /*0320*/  IMAD R17, R3.reuse, UR21, R0.reuse ;  /* 0x0000001503117c24 */ /* 0x140fe2000f8e0200 */
[----:B------:R-:W-:Y:S01]  /*0330*/  UIADD3 UR23, UPT, UPT, -UR4, URZ, URZ ;  /* 0x000000ff04177290 */ /* 0x000fe2000fffe1ff */
[----:B------:R-:W-:-:S11]  /*0340*/  IMAD R26, R3, UR22, R0 ;  /* 0x00000016031a7c24 */ /* 0x000fd6000f8e0200 */
.L_x_17:
[----:B------:R-:W0:Y:S02]  /*0350*/  LDC.64 R18, c[0x0][0x380] ;  /* 0x0000e000ff127b82 */ /* 0x000e240000000a00 */
[----:B0-----:R-:W-:-:S04]  /*0360*/  IMAD.WIDE R22, R27, 0x4, R18 ;  /* 0x000000041b167825 */ /* 0x001fc800078e0212 */
[--C-:B------:R-:W-:Y:S02]  /*0370*/  IMAD.WIDE R20, R2, 0x4, R18.reuse ;  /* 0x0000000402147825 */ /* 0x100fe400078e0212 */
[----:B------:R-:W2:Y:S04]  /*0380*/  LDG.E R23, desc[UR8][R22.64] ;  /* 0x0000000816177981 */ /* 0x000ea8000c1e1900 */
[----:B------:R0:W3:Y:S02]  /*0390*/  LDG.E R24, desc[UR8][R20.64] ;  /* 0x0000000814187981 */ /* 0x0000e4000c1e1900 */
[----:B0-----:R-:W-:-:S06]  /*03a0*/  IMAD.WIDE R20, R4, 0x4, R18 ;  /* 0x0000000404147825 */ /* 0x001fcc00078e0212 */
[----:B------:R-:W4:Y:S01]  /*03b0*/  LDG.E R20, desc[UR8][R20.64] ;  /* 0x0000000814147981 */ /* 0x000f22000c1e1900 */
[----:B--2---:R-:W-:Y:S01]  /*03c0*/  FADD R25, R23, R28 ;  /* 0x0000001c17197221 */ /* 0x004fe20000000000 */
[----:B------:R-:W-:-:S04]  /*03d0*/  IMAD.WIDE R28, R6, 0x4, R18 ;  /* 0x00000004061c7825 */ /* 0x000fc800078e0212 */
[----:B---3--:R-:W-:Y:S01]  /*03e0*/  FADD R23, R25, R24 ;  /* 0x0000001819177221 */ /* 0x008fe20000000000 */
[----:B------:R-:W-:Y:S01]  /*03f0*/  IMAD.WIDE R24, R8, 0x4, R18 ;  /* 0x0000000408187825 */ /* 0x000fe200078e0212 */
[----:B------:R4:W2:Y:S05]  /*0400*/  LDG.E R28, desc[UR8][R28.64] ;  /* 0x000000081c1c7981 */ /* 0x0008aa000c1e1900 */
[----:B------:R-:W3:Y:S01]  /*0410*/  LDG.E R24, desc[UR8][R24.64] ;  /* 0x0000000818187981 */ /* 0x000ee2000c1e1900 */
[----:B----4-:R-:W-:Y:S01]  /*0420*/  FADD R29, R23, R20 ;  /* 0x00000014171d7221 */ /* 0x010fe20000000000 */
[----:B------:R-:W-:-:S04]  /*0430*/  IMAD.WIDE R22, R10, 0x4, R18 ;  /* 0x000000040a167825 */ /* 0x000fc800078e0212 */
[--C-:B------:R-:W-:Y:S02]  /*0440*/  IMAD.WIDE R20, R12, 0x4, R18.reuse ;  /* 0x000000040c147825 */ /* 0x100fe400078e0212 */
[----:B------:R-:W4:Y:S04]  /*0450*/  LDG.E R22, desc[UR8][R22.64] ;  /* 0x0000000816167981 */ /* 0x000f28000c1e1900 */
[----:B------:R0:W5:Y:S02]  /*0460*/  LDG.E R23, desc[UR8][R20.64] ;  /* 0x0000000814177981 */ /* 0x000164000c1e1900 */
[----:B0-----:R-:W-:-:S06]  /*0470*/  IMAD.WIDE R20, R14, 0x4, R18 ;  /* 0x000000040e147825 */ /* 0x001fcc00078e0212 */
[----:B------:R-:W5:Y:S01]  /*0480*/  LDG.E R20, desc[UR8][R20.64] ;  /* 0x0000000814147981 */ /* 0x000f62000c1e1900 */
[----:B--2---:R-:W-:-:S04]  /*0490*/  FADD R29, R29, R28 ;  /* 0x0000001c1d1d7221 */ /* 0x004fc80000000000 */
[----:B---3--:R-:W-:Y:S01]  /*04a0*/  FADD R29, R29, R24 ;  /* 0x000000181d1d7221 */ /* 0x008fe20000000000 */
[----:B------:R-:W-:-:S06]  /*04b0*/  IMAD.WIDE R24, R7, 0x4, R18 ;  /* 0x0000000407187825 */ /* 0x000fcc00078e0212 */
[----:B------:R-:W2:Y:S01]  /*04c0*/  LDG.E R24, desc[UR8][R24.64] ;  /* 0x0000000818187981 */ /* 0x000ea2000c1e1900 */
[----:B----4-:R-:W-:Y:S01]  /*04d0*/  FADD R22, R29, R22 ;  /* 0x000000161d167221 */ /* 0x010fe20000000000 */
[----:B------:R-:W-:-:S06]  /*04e0*/  IMAD.WIDE R28, R16, 0x4, R18 ;  /* 0x00000004101c7825 */ /* 0x000fcc00078e0212 */
[----:B------:R0:W3:Y:S01]  /*04f0*/  LDG.E R28, desc[UR8][R28.64] ;  /* 0x000000081c1c7981 */ /* 0x0000e2000c1e1900 */
[----:B-----5:R-:W-:-:S04]  /*0500*/  FADD R23, R22, R23 ;  /* 0x0000001716177221 */ /* 0x020fc80000000000 */
[----:B0-----:R-:W-:Y:S01]  /*0510*/  FADD R29, R23, R20 ;  /* 0x00000014171d7221 */ /* 0x001fe20000000000 */
[----:B------:R-:W-:-:S04]  /*0520*/  IMAD.WIDE R22, R9, 0x4, R18 ;  /* 0x0000000409167825 */ /* 0x000fc800078e0212 */
[----:B------:R-:W-:Y:S02]  /*0530*/  IMAD.WIDE R20, R11, 0x4, R18 ;  /* 0x000000040b147825 */ /* 0x000fe400078e0212 */
[----:B------:R-:W4:Y:S04]  /*0540*/  LDG.E R23, desc[UR8][R22.64] ;  /* 0x0000000816177981 */ /* 0x000f28000c1e1900 */
[----:B------:R-:W5:Y:S01]  /*0550*/  LDG.E R21, desc[UR8][R20.64] ;  /* 0x0000000814157981 */ /* 0x000f62000c1e1900 */
[----:B---3--:R-:W-:-:S04]  /*0560*/  FADD R29, R29, R28 ;  /* 0x0000001c1d1d7221 */ /* 0x008fc80000000000 */
[----:B--2---:R-:W-:-:S04]  /*0570*/  FADD R24, R29, R24 ;  /* 0x000000181d187221 */ /* 0x004fc80000000000 */
[----:B----4-:R-:W-:-:S04]  /*0580*/  FADD R28, R24, R23 ;  /* 0x00000017181c7221 */ /* 0x010fc80000000000 */
[----:B-----5:R-:W-:Y:S01]  /*0590*/  FADD R28, R28, R21 ;  /* 0x000000151c1c7221 */ /* 0x020fe20000000000 */
[----:B------:R-:W-:-:S04]  /*05a0*/  IMAD.WIDE R20, R13, 0x4, R18 ;  /* 0x000000040d147825 */ /* 0x000fc800078e0212 */
[--C-:B------:R-:W-:Y:S01]  /*05b0*/  IMAD.WIDE R22, R15, 0x4, R18.reuse ;  /* 0x000000040f167825 */ /* 0x100fe200078e0212 */
[----:B------:R-:W2:Y:S03]  /*05c0*/  LDG.E R29, desc[UR8][R20.64] ;  /* 0x00000008141d7981 */ /* 0x000ea6000c1e1900 */
[--C-:B------:R-:W-:Y:S02]  /*05d0*/  IMAD.WIDE R24, R17, 0x4, R18.reuse ;  /* 0x0000000411187825 */ /* 0x100fe400078e0212 */
[----:B------:R-:W3:Y:S02]  /*05e0*/  LDG.E R22, desc[UR8][R22.64] ;  /* 0x0000000816167981 */ /* 0x000ee4000c1e1900 */
[----:B------:R-:W-:Y:S02]  /*05f0*/  IMAD.WIDE R18, R26, 0x4, R18 ;  /* 0x000000041a127825 */ /* 0x000fe400078e0212 */
[----:B------:R-:W4:Y:S04]  /*0600*/  LDG.E R24, desc[UR8][R24.64] ;  /* 0x0000000818187981 */ /* 0x000f28000c1e1900 */
[----:B------:R-:W5:Y:S01]  /*0610*/  LDG.E R18, desc[UR8][R18.64] ;  /* 0x0000000812127981 */ /* 0x000f62000c1e1900 */
[----:B------:R-:W-:-:S04]  /*0620*/  UIADD3 UR23, UPT, UPT, UR23, 0x10, URZ ;  /* 0x0000001017177890 */ /* 0x000fc8000fffe0ff */
[----:B------:R-:W-:Y:S01]  /*0630*/  UISETP.NE.AND UP1, UPT, UR23, URZ, UPT ;  /* 0x000000ff1700728c */ /* 0x000fe2000bf25270 */
[C---:B------:R-:W-:Y:S02]  /*0640*/  LEA R27, R5.reuse, R27, 0x4 ;  /* 0x0000001b051b7211 */ /* 0x040fe400078e20ff */
[C---:B------:R-:W-:Y:S02]  /*0650*/  LEA R2, R5.reuse, R2, 0x4 ;  /* 0x0000000205027211 */ /* 0x040fe400078e20ff */
[C---:B------:R-:W-:Y:S02]  /*0660*/  LEA R4, R5.reuse, R4, 0x4 ;  /* 0x0000000405047211 */ /* 0x040fe400078e20ff */
[C---:B------:R-:W-:Y:S02]  /*0670*/  LEA R6, R5.reuse, R6, 0x4 ;  /* 0x0000000605067211 */ /* 0x040fe400078e20ff */
[C---:B------:R-:W-:Y:S02]  /*0680*/  LEA R8, R5.reuse, R8, 0x4 ;  /* 0x0000000805087211 */ /* 0x040fe400078e20ff */
[----:B------:R-:W-:-:S02]  /*0690*/  LEA R10, R5, R10, 0x4 ;  /* 0x0000000a050a7211 */ /* 0x000fc400078e20ff */
        /* <DEDUP_REMOVED lines=9> */
[----:B------:R-:W-:Y:S01]  /*0730*/  LEA R26, R5, R26, 0x4 ;  /* 0x0000001a051a7211 */ /* 0x000fe200078e20ff */
[----:B--2---:R-:W-:-:S04]  /*0740*/  FADD R29, R28, R29 ;  /* 0x0000001d1c1d7221 */ /* 0x004fc80000000000 */
[----:B---3--:R-:W-:-:S04]  /*0750*/  FADD R29, R29, R22 ;  /* 0x000000161d1d7221 */ /* 0x008fc80000000000 */
[----:B----4-:R-:W-:-:S04]  /*0760*/  FADD R29, R29, R24 ;  /* 0x000000181d1d7221 */ /* 0x010fc80000000000 */
[----:B-----5:R-:W-:Y:S01]  /*0770*/  FADD R28, R29, R18 ;  /* 0x000000121d1c7221 */ /* 0x020fe20000000000 */
[----:B------:R-:W-:Y:S06]  /*0780*/  BRA.U UP1, `(.L_x_17) ;  /* 0xfffffff901f07547 */ /* 0x000fec000b83ffff */
.L_x_16:
[----:B------:R-:W-:-:S09]  /*0790*/  ULOP3.LUT UP1, UR5, UR6, 0xf, URZ, 0xc0, !UPT ;  /* 0x0000000f06057892 */ /* 0x000fd2000f82c0ff */
[----:B------:R-:W-:Y:S05]  /*07a0*/  BRA.U !UP1, `(.L_x_15) ;  /* 0x0000000509547547 */ /* 0x000fea000b800000 */
[----:B------:R-:W-:Y:S02]  /*07b0*/  UISETP.GE.U32.AND UP1, UPT, UR5, 0x8, UPT ;  /* 0x000000080500788c */ /* 0x000fe4000bf26070 */
[----:B------:R-:W-:-:S04]  /*07c0*/  ULOP3.LUT UR7, UR6, 0x7, URZ, 0xc0, !UPT ;  /* 0x0000000706077892 */ /* 0x000fc8000f8ec0ff */
[----:B------:R-:W-:-:S03]  /*07d0*/  UISETP.NE.AND UP2, UPT, UR7, URZ, UPT ;  /* 0x000000ff0700728c */ /* 0x000fc6000bf45270 */
[----:B------:R-:W-:Y:S08]  /*07e0*/  BRA.U !UP1, `(.L_x_18) ;  /* 0x0000000109a87547 */ /* 0x000ff0000b800000 */
[----:B------:R-:W0:Y:S01]  /*07f0*/  LDC.64 R4, c[0x0][0x380] ;  /* 0x0000e000ff047b82 */ /* 0x000e220000000a00 */
[----:B------:R-:W-:-:S04]  /*0800*/  UIMAD UR5, UR4, UR25, UR24 ;  /* 0x00000019040572a4 */ /* 0x000fc8000f8e0218 */
[----:B------:R-:W-:Y:S02]  /*0810*/  UIADD3 UR10, UPT, UPT, UR5, UR25, URZ ;  /* 0x00000019050a7290 */ /* 0x000fe4000fffe0ff */
[C-C-:B------:R-:W-:Y:S02]  /*0820*/  IMAD R7, R3.reuse, UR5, R0.reuse ;  /* 0x0000000503077c24 */ /* 0x140fe4000f8e0200 */
[----:B------:R-:W-:Y:S02]  /*0830*/  UIADD3 UR5, UPT, UPT, UR10, UR25, URZ ;  /* 0x000000190a057290 */ /* 0x000fe4000fffe0ff */
[C-C-:B------:R-:W-:Y:S02]  /*0840*/  IMAD R9, R3.reuse, UR10, R0.reuse ;  /* 0x0000000a03097c24 */ /* 0x140fe4000f8e0200 */
[----:B------:R-:W-:Y:S02]  /*0850*/  UIADD3 UR10, UPT, UPT, UR5, UR25, URZ ;  /* 0x00000019050a7290 */ /* 0x000fe4000fffe0ff */
[----:B------:R-:W-:-:S02]  /*0860*/  IMAD R11, R3, UR5, R0 ;  /* 0x00000005030b7c24 */ /* 0x000fc4000f8e0200 */
[----:B------:R-:W-:Y:S01]  /*0870*/  UIADD3 UR5, UPT, UPT, UR10, UR25, URZ ;  /* 0x000000190a057290 */ /* 0x000fe2000fffe0ff */
[----:B0-----:R-:W-:-:S04]  /*0880*/  IMAD.WIDE R6, R7, 0x4, R4 ;  /* 0x0000000407067825 */ /* 0x001fc800078e0204 */
[----:B------:R-:W-:Y:S02]  /*0890*/  IMAD.WIDE R8, R9, 0x4, R4 ;  /* 0x0000000409087825 */ /* 0x000fe400078e0204 */
[----:B------:R-:W2:Y:S02]  /*08a0*/  LDG.E R7, desc[UR8][R6.64] ;  /* 0x0000000806077981 */ /* 0x000ea4000c1e1900 */
[----:B------:R-:W-:Y:S01]  /*08b0*/  IMAD R13, R3, UR10, R0 ;  /* 0x0000000a030d7c24 */ /* 0x000fe2000f8e0200 */
[----:B------:R-:W-:Y:S01]  /*08c0*/  UIADD3 UR10, UPT, UPT, UR5, UR25, URZ ;  /* 0x00000019050a7290 */ /* 0x000fe2000fffe0ff */
[--C-:B------:R-:W-:Y:S01]  /*08d0*/  IMAD.WIDE R10, R11, 0x4, R4.reuse ;  /* 0x000000040b0a7825 */ /* 0x100fe200078e0204 */
[----:B------:R0:W3:Y:S03]  /*08e0*/  LDG.E R2, desc[UR8][R8.64] ;  /* 0x0000000808027981 */ /* 0x0000e6000c1e1900 */
[----:B------:R-:W-:Y:S01]  /*08f0*/  IMAD.WIDE R12, R13, 0x4, R4 ;  /* 0x000000040d0c7825 */ /* 0x000fe200078e0204 */
[----:B------:R1:W4:Y:S03]  /*0900*/  LDG.E R17, desc[UR8][R10.64] ;  /* 0x000000080a117981 */ /* 0x000326000c1e1900 */
[----:B------:R-:W-:Y:S01]  /*0910*/  IMAD R15, R3, UR5, R0 ;  /* 0x00000005030f7c24 */ /* 0x000fe2000f8e0200 */
[----:B------:R-:W-:-:S02]  /*0920*/  UIADD3 UR5, UPT, UPT, UR10, UR25, URZ ;  /* 0x000000190a057290 */ /* 0x000fc4000fffe0ff */
[----:B------:R-:W-:Y:S01]  /*0930*/  IMAD R19, R3, UR10, R0 ;  /* 0x0000000a03137c24 */ /* 0x000fe2000f8e0200 */
[----:B------:R-:W5:Y:S01]  /*0940*/  LDG.E R13, desc[UR8][R12.64] ;  /* 0x000000080c0d7981 */ /* 0x000f62000c1e1900 */
[----:B------:R-:W-:Y:S01]  /*0950*/  IMAD.WIDE R14, R15, 0x4, R4 ;  /* 0x000000040f0e7825 */ /* 0x000fe200078e0204 */
[----:B------:R-:W-:-:S03]  /*0960*/  UIADD3 UR10, UPT, UPT, UR5, UR25, URZ ;  /* 0x00000019050a7290 */ /* 0x000fc6000fffe0ff */
[----:B------:R-:W-:Y:S02]  /*0970*/  IMAD R21, R3, UR5, R0 ;  /* 0x0000000503157c24 */ /* 0x000fe4000f8e0200 */
[----:B0-----:R-:W-:Y:S01]  /*0980*/  IMAD.WIDE R8, R19, 0x4, R4 ;  /* 0x0000000413087825 */ /* 0x001fe200078e0204 */
[----:B------:R-:W5:Y:S03]  /*0990*/  LDG.E R15, desc[UR8][R14.64] ;  /* 0x000000080e0f7981 */ /* 0x000f66000c1e1900 */
[----:B------:R-:W-:Y:S02]  /*09a0*/  IMAD R19, R3, UR10, R0 ;  /* 0x0000000a03137c24 */ /* 0x000fe4000f8e0200 */
[--C-:B-1----:R-:W-:Y:S01]  /*09b0*/  IMAD.WIDE R10, R21, 0x4, R4.reuse ;  /* 0x00000004150a7825 */ /* 0x102fe200078e0204 */
[----:B------:R-:W5:Y:S03]  /*09c0*/  LDG.E R9, desc[UR8][R8.64] ;  /* 0x0000000808097981 */ /* 0x000f66000c1e1900 */
[----:B------:R-:W-:-:S02]  /*09d0*/  IMAD.WIDE R4, R19, 0x4, R4 ;  /* 0x0000000413047825 */ /* 0x000fc400078e0204 */
[----:B------:R-:W5:Y:S04]  /*09e0*/  LDG.E R11, desc[UR8][R10.64] ;  /* 0x000000080a0b7981 */ /* 0x000f68000c1e1900 */
[----:B------:R-:W5:Y:S01]  /*09f0*/  LDG.E R5, desc[UR8][R4.64] ;  /* 0x0000000804057981 */ /* 0x000f62000c1e1900 */
[----:B------:R-:W-:Y:S01]  /*0a00*/  UIADD3 UR4, UPT, UPT, UR4, 0x8, URZ ;  /* 0x0000000804047890 */ /* 0x000fe2000fffe0ff */
[----:B--2---:R-:W-:-:S04]  /*0a10*/  FADD R7, R28, R7 ;  /* 0x000000071c077221 */ /* 0x004fc80000000000 */
[----:B---3--:R-:W-:-:S04]  /*0a20*/  FADD R2, R7, R2 ;  /* 0x0000000207027221 */ /* 0x008fc80000000000 */
[----:B----4-:R-:W-:-:S04]  /*0a30*/  FADD R2, R2, R17 ;  /* 0x0000001102027221 */ /* 0x010fc80000000000 */
[----:B-----5:R-:W-:-:S04]  /*0a40*/  FADD R2, R2, R13 ;  /* 0x0000000d02027221 */ /* 0x020fc80000000000 */
[----:B------:R-:W-:-:S04]  /*0a50*/  FADD R2, R2, R15 ;  /* 0x0000000f02027221 */ /* 0x000fc80000000000 */
[----:B------:R-:W-:-:S04]  /*0a60*/  FADD R2, R2, R9 ;  /* 0x0000000902027221 */ /* 0x000fc80000000000 */
[----:B------:R-:W-:-:S04]  /*0a70*/  FADD R2, R2, R11 ;  /* 0x0000000b02027221 */ /* 0x000fc80000000000 */
[----:B------:R-:W-:-:S07]  /*0a80*/  FADD R28, R2, R5 ;  /* 0x00000005021c7221 */ /* 0x000fce0000000000 */
.L_x_18:
        /* <DEDUP_REMOVED lines=13> */
[----:B0-----:R-:W-:-:S04]  /*0b60*/  IMAD.WIDE R6, R7, 0x4, R4 ;  /* 0x0000000407067825 */ /* 0x001fc800078e0204 */
[----:B------:R-:W-:Y:S02]  /*0b70*/  IMAD.WIDE R8, R9, 0x4, R4 ;  /* 0x0000000409087825 */ /* 0x000fe400078e0204 */
[----:B------:R-:W2:Y:S02]  /*0b80*/  LDG.E R7, desc[UR8][R6.64] ;  /* 0x0000000806077981 */ /* 0x000ea4000c1e1900 */
[----:B------:R-:W-:Y:S02]  /*0b90*/  IMAD R13, R3, UR10, R0 ;  /* 0x0000000a030d7c24 */ /* 0x000fe4000f8e0200 */
[--C-:B------:R-:W-:Y:S01]  /*0ba0*/  IMAD.WIDE R10, R11, 0x4, R4.reuse ;  /* 0x000000040b0a7825 */ /* 0x100fe200078e0204 */
[----:B------:R-:W3:Y:S03]  /*0bb0*/  LDG.E R9, desc[UR8][R8.64] ;  /* 0x0000000808097981 */ /* 0x000ee6000c1e1900 */
[----:B------:R-:W-:-:S02]  /*0bc0*/  IMAD.WIDE R4, R13, 0x4, R4 ;  /* 0x000000040d047825 */ /* 0x000fc400078e0204 */
[----:B------:R-:W4:Y:S04]  /*0bd0*/  LDG.E R11, desc[UR8][R10.64] ;  /* 0x000000080a0b7981 */ /* 0x000f28000c1e1900 */
[----:B------:R-:W5:Y:S01]  /*0be0*/  LDG.E R5, desc[UR8][R4.64] ;  /* 0x0000000804057981 */ /* 0x000f62000c1e1900 */
[----:B------:R-:W-:Y:S01]  /*0bf0*/  UIADD3 UR4, UPT, UPT, UR4, 0x4, URZ ;  /* 0x0000000404047890 */ /* 0x000fe2000fffe0ff */
[----:B--2---:R-:W-:-:S04]  /*0c00*/  FADD R28, R28, R7 ;  /* 0x000000071c1c7221 */ /* 0x004fc80000000000 */
[----:B---3--:R-:W-:-:S04]  /*0c10*/  FADD R28, R28, R9 ;  /* 0x000000091c1c7221 */ /* 0x008fc80000000000 */
[----:B----4-:R-:W-:-:S04]  /*0c20*/  FADD R28, R28, R11 ;  /* 0x0000000b1c1c7221 */ /* 0x010fc80000000000 */
[----:B-----5:R-:W-:-:S07]  /*0c30*/  FADD R28, R28, R5 ;  /* 0x000000051c1c7221 */ /* 0x020fce0000000000 */
.L_x_19:
[----:B------:R-:W-:Y:S05]  /*0c40*/  BRA.U !UP2, `(.L_x_15) ;  /* 0x000000010a2c7547 */ /* 0x000fea000b800000 */
[----:B------:R-:W0:Y:S01]  /*0c50*/  LDC.64 R6, c[0x0][0x380] ;  /* 0x0000e000ff067b82 */ /* 0x000e220000000a00 */
[----:B------:R-:W-:Y:S02]  /*0c60*/  UIMAD UR4, UR4, UR25, UR24 ;  /* 0x00000019040472a4 */ /* 0x000fe4000f8e0218 */
[----:B------:R-:W-:-:S04]  /*0c70*/  UIADD3 UR5, UPT, UPT, -UR5, URZ, URZ ;  /* 0x000000ff05057290 */ /* 0x000fc8000fffe1ff */
[----:B------:R-:W-:-:S08]  /*0c80*/  IMAD R2, R3, UR4, R0 ;  /* 0x0000000403027c24 */ /* 0x000fd0000f8e0200 */
.L_x_20:
[----:B0-----:R-:W-:-:S06]  /*0c90*/  IMAD.WIDE R4, R2, 0x4, R6 ;  /* 0x0000000402047825 */ /* 0x001fcc00078e0206 */
[----:B------:R-:W2:Y:S01]  /*0ca0*/  LDG.E R5, desc[UR8][R4.64] ;  /* 0x0000000804057981 */ /* 0x000ea2000c1e1900 */
[----:B------:R-:W-:Y:S01]  /*0cb0*/  UIADD3 UR5, UPT, UPT, UR5, 0x1, URZ ;  /* 0x0000000105057890 */ /* 0x000fe2000fffe0ff */
[----:B------:R-:W-:-:S03]  /*0cc0*/  IMAD R2, R3, UR25, R2 ;  /* 0x0000001903027c24 */ /* 0x000fc6000f8e0202 */
[----:B------:R-:W-:Y:S01]  /*0cd0*/  UISETP.NE.AND UP1, UPT, UR5, URZ, UPT ;  /* 0x000000ff0500728c */ /* 0x000fe2000bf25270 */
[----:B--2---:R-:W-:-:S08]  /*0ce0*/  FADD R28, R5, R28 ;  /* 0x0000001c051c7221 */ /* 0x004fd00000000000 */
[----:B------:R-:W-:Y:S05]  /*0cf0*/  BRA.U UP1, `(.L_x_20) ;  /* 0xfffffffd01e47547 */ /* 0x000fea000b83ffff */
.L_x_15:
[----:B------:R-:W0:Y:S01]  /*0d00*/  LDC.64 R4, c[0x0][0x390] ;  /* 0x0000e400ff047b82 */ /* 0x000e220000000a00 */
[----:B------:R-:W-:Y:S01]  /*0d10*/  ISETP.NE.AND P0, PT, RZ, UR24, PT ;  /* 0x00000018ff007c0c */ /* 0x000fe2000bf05270 */
[----:B------:R-:W-:-:S04]  /*0d20*/  IMAD R7, R3, UR24, R0 ;  /* 0x0000001803077c24 */ /* 0x000fc8000f8e0200 */
[----:B0-----:R-:W-:-:S05]  /*0d30*/  IMAD.WIDE.U32 R4, R7, 0x4, R4 ;  /* 0x0000000407047825 */ /* 0x001fca00078e0004 */
[----:B------:R0:W-:Y:S03]  /*0d40*/  STG.E desc[UR8][R4.64], R28 ;  /* 0x0000001c04007986 */ /* 0x0001e6000c101908 */
[----:B------:R-:W-:Y:S05]  /*0d50*/  @P0 EXIT ;  /* 0x000000000000094d */ /* 0x000fea0003800000 */
[----:B------:R-:W-:Y:S01]  /*0d60*/  HFMA2 R26, -RZ, RZ, 0, 0 ;  /* 0x00000000ff1a7431 */ /* 0x000fe200000001ff */
[----:B------:R-:W-:Y:S06]  /*0d70*/  BRA.U !UP0, `(.L_x_21) ;  /* 0x0000000508c07547 */ /* 0x000fec000b800000 */
[----:B------:R-:W-:Y:S01]  /*0d80*/  UISETP.GE.U32.AND UP0, UPT, UR6, 0x10, UPT ;  /* 0x000000100600788c */ /* 0x000fe2000bf06070 */
[----:B------:R-:W-:Y:S01]  /*0d90*/  MOV R26, RZ ;  /* 0x000000ff001a7202 */ /* 0x000fe20000000f00 */
[----:B------:R-:W-:Y:S01]  /*0da0*/  ULOP3.LUT UR5, UR6, 0xf, URZ, 0xc0, !UPT ;  /* 0x0000000f06057892 */ /* 0x000fe2000f8ec0ff */
[----:B------:R-:W-:-:S03]  /*0db0*/  UMOV UR4, URZ ;  /* 0x000000ff00047c82 */ /* 0x000fc60008000000 */
[----:B------:R-:W-:-:S03]  /*0dc0*/  UISETP.NE.AND UP1, UPT, UR5, URZ, UPT ;  /* 0x000000ff0500728c */ /* 0x000fc6000bf25270 */
[----:B------:R-:W-:Y:S08]  /*0dd0*/  BRA.U !UP0, `(.L_x_22) ;  /* 0x0000000108c47547 */ /* 0x000ff0000b800000 */
[----:B------:R-:W-:Y:S01]  /*0de0*/  ULOP3.LUT UR4, UR6, 0x7ffffff0, URZ, 0xc0, !UPT ;  /* 0x7ffffff006047892 */ /* 0x000fe2000f8ec0ff */
[----:B------:R-:W-:Y:S02]  /*0df0*/  MOV R26, RZ ;  /* 0x000000ff001a7202 */ /* 0x000fe40000000f00 */
[----:B------:R-:W-:Y:S01]  /*0e00*/  MOV R2, R0 ;  /* 0x0000000000027202 */ /* 0x000fe20000000f00 */
[----:B------:R-:W-:-:S12]  /*0e10*/  UIADD3 UR7, UPT, UPT, -UR4, URZ, URZ ;  /* 0x000000ff04077290 */ /* 0x000fd8000fffe1ff */
.L_x_23:
[----:B------:R-:W1:Y:S02]  /*0e20*/  LDC.64 R18, c[0x0][0x388] ;  /* 0x0000e200ff127b82 */ /* 0x000e640000000a00 */
[----:B-1----:R-:W-:-:S05]  /*0e30*/  IMAD.WIDE R18, R2, 0x4, R18 ;  /* 0x0000000402127825 */ /* 0x002fca00078e0212 */
[----:B------:R1:W2:Y:S01]  /*0e40*/  LDG.E R27, desc[UR8][R18.64] ;  /* 0x00000008121b7981 */ /* 0x0002a2000c1e1900 */
[----:B------:R-:W-:-:S04]  /*0e50*/  IMAD.WIDE R20, R3, 0x4, R18 ;  /* 0x0000000403147825 */ /* 0x000fc800078e0212 */
[C---:B------:R-:W-:Y:S02]  /*0e60*/  IMAD.WIDE R22, R3.reuse, 0x4, R20 ;  /* 0x0000000403167825 */ /* 0x040fe400078e0214 */
[----:B------:R-:W2:Y:S02]  /*0e70*/  LDG.E R20, desc[UR8][R20.64] ;  /* 0x0000000814147981 */ /* 0x000ea4000c1e1900 */
[C---:B0-----:R-:W-:Y:S02]  /*0e80*/  IMAD.WIDE R4, R3.reuse, 0x4, R22 ;  /* 0x0000000403047825 */ /* 0x041fe400078e0216 */
[----:B------:R-:W3:Y:S02]  /*0e90*/  LDG.E R22, desc[UR8][R22.64] ;  /* 0x0000000816167981 */ /* 0x000ee4000c1e1900 */
[C---:B------:R-:W-:Y:S02]  /*0ea0*/  IMAD.WIDE R6, R3.reuse, 0x4, R4 ;  /* 0x0000000403067825 */ /* 0x040fe400078e0204 */
[----:B------:R0:W3:Y:S02]  /*0eb0*/  LDG.E R21, desc[UR8][R4.64] ;  /* 0x0000000804157981 */ /* 0x0000e4000c1e1900 */
[----:B------:R-:W-:-:S02]  /*0ec0*/  IMAD.WIDE R8, R3, 0x4, R6 ;  /* 0x0000000403087825 */ /* 0x000fc400078e0206 */
[----:B------:R-:W4:Y:S02]  /*0ed0*/  LDG.E R6, desc[UR8][R6.64] ;  /* 0x0000000806067981 */ /* 0x000f24000c1e1900 */
[----:B------:R-:W-:-:S04]  /*0ee0*/  IMAD.WIDE R10, R3, 0x4, R8 ;  /* 0x00000004030a7825 */ /* 0x000fc800078e0208 */
[C---:B------:R-:W-:Y:S01]  /*0ef0*/  IMAD.WIDE R12, R3.reuse, 0x4, R10 ;  /* 0x00000004030c7825 */ /* 0x040fe200078e020a */
[----:B------:R5:W4:Y:S04]  /*0f00*/  LDG.E R7, desc[UR8][R8.64] ;  /* 0x0000000808077981 */ /* 0x000b28000c1e1900 */
[----:B------:R-:W4:Y:S01]  /*0f10*/  LDG.E R10, desc[UR8][R10.64] ;  /* 0x000000080a0a7981 */ /* 0x000f22000c1e1900 */
[----:B------:R-:W-:-:S03]  /*0f20*/  IMAD.WIDE R14, R3, 0x4, R12 ;  /* 0x00000004030e7825 */ /* 0x000fc600078e020c */
[----:B------:R-:W4:Y:S01]  /*0f30*/  LDG.E R13, desc[UR8][R12.64] ;  /* 0x000000080c0d7981 */ /* 0x000f22000c1e1900 */
[----:B------:R-:W-:-:S03]  /*0f40*/  IMAD.WIDE R16, R3, 0x4, R14 ;  /* 0x0000000403107825 */ /* 0x000fc600078e020e */
[----:B------:R-:W4:Y:S01]  /*0f50*/  LDG.E R14, desc[UR8][R14.64] ;  /* 0x000000080e0e7981 */ /* 0x000f22000c1e1900 */
[----:B-1----:R-:W-:-:S03]  /*0f60*/  IMAD.WIDE R18, R3, 0x4, R16 ;  /* 0x0000000403127825 */ /* 0x002fc600078e0210 */
[----:B------:R-:W4:Y:S01]  /*0f70*/  LDG.E R17, desc[UR8][R16.64] ;  /* 0x0000000810117981 */ /* 0x000f22000c1e1900 */
[----:B------:R-:W-:-:S03]  /*0f80*/  IMAD.WIDE R24, R3, 0x4, R18 ;  /* 0x0000000403187825 */ /* 0x000fc600078e0212 */
[----:B------:R-:W4:Y:S01]  /*0f90*/  LDG.E R18, desc[UR8][R18.64] ;  /* 0x0000000812127981 */ /* 0x000f22000c1e1900 */
[----:B------:R-:W-:-:S03]  /*0fa0*/  IMAD.WIDE R28, R3, 0x4, R24 ;  /* 0x00000004031c7825 */ /* 0x000fc600078e0218 */
[----:B------:R-:W4:Y:S01]  /*0fb0*/  LDG.E R25, desc[UR8][R24.64] ;  /* 0x0000000818197981 */ /* 0x000f22000c1e1900 */
[----:B0-----:R-:W-:-:S03]  /*0fc0*/  IMAD.WIDE R4, R3, 0x4, R28 ;  /* 0x0000000403047825 */ /* 0x001fc600078e021c */
[----:B------:R-:W4:Y:S01]  /*0fd0*/  LDG.E R28, desc[UR8][R28.64] ;  /* 0x000000081c1c7981 */ /* 0x000f22000c1e1900 */
[----:B-----5:R-:W-:-:S03]  /*0fe0*/  IMAD.WIDE R8, R3, 0x4, R4 ;  /* 0x0000000403087825 */ /* 0x020fc600078e0204 */
[----:B------:R0:W5:Y:S02]  /*0ff0*/  LDG.E R23, desc[UR8][R4.64] ;  /* 0x0000000804177981 */ /* 0x000164000c1e1900 */
[----:B0-----:R-:W-:Y:S02]  /*1000*/  IMAD.WIDE R4, R3, 0x4, R8 ;  /* 0x0000000403047825 */ /* 0x001fe400078e0208 */
[----:B------:R-:W5:Y:S04]  /*1010*/  LDG.E R9, desc[UR8][R8.64] ;  /* 0x0000000808097981 */ /* 0x000f68000c1e1900 */
[----:B------:R-:W5:Y:S01]  /*1020*/  LDG.E R11, desc[UR8][R4.64] ;  /* 0x00000008040b7981 */ /* 0x000f62000c1e1900 */
[----:B------:R-:W-:-:S04]  /*1030*/  UIADD3 UR7, UPT, UPT, UR7, 0x10, URZ ;  /* 0x0000001007077890 */ /* 0x000fc8000fffe0ff */
[----:B------:R-:W-:Y:S01]  /*1040*/  UISETP.NE.AND UP0, UPT, UR7, URZ, UPT ;  /* 0x000000ff0700728c */ /* 0x000fe2000bf05270 */
[----:B------:R-:W-:Y:S02]  /*1050*/  LEA R2, R3, R2, 0x4 ;  /* 0x0000000203027211 */ /* 0x000fe400078e20ff */
[----:B--2---:R-:W-:-:S04]  /*1060*/  IADD3 R20, PT, PT, R20, R27, R26 ;  /* 0x0000001b14147210 */ /* 0x004fc80007ffe01a */
[----:B---3--:R-:W-:-:S04]  /*1070*/  IADD3 R20, PT, PT, R21, R22, R20 ;  /* 0x0000001615147210 */ /* 0x008fc80007ffe014 */
[----:B----4-:R-:W-:-:S04]  /*1080*/  IADD3 R6, PT, PT, R7, R6, R20 ;  /* 0x0000000607067210 */ /* 0x010fc80007ffe014 */
[----:B------:R-:W-:-:S04]  /*1090*/  IADD3 R6, PT, PT, R13, R10, R6 ;  /* 0x0000000a0d067210 */ /* 0x000fc80007ffe006 */
[----:B------:R-:W-:-:S04]  /*10a0*/  IADD3 R6, PT, PT, R17, R14, R6 ;  /* 0x0000000e11067210 */ /* 0x000fc80007ffe006 */
[----:B------:R-:W-:-:S04]  /*10b0*/  IADD3 R6, PT, PT, R25, R18, R6 ;  /* 0x0000001219067210 */ /* 0x000fc80007ffe006 */
[----:B-----5:R-:W-:-:S04]  /*10c0*/  IADD3 R6, PT, PT, R23, R28, R6 ;  /* 0x0000001c17067210 */ /* 0x020fc80007ffe006 */
[----:B------:R-:W-:Y:S01]  /*10d0*/  IADD3 R26, PT, PT, R11, R9, R6 ;  /* 0x000000090b1a7210 */ /* 0x000fe20007ffe006 */
[----:B------:R-:W-:Y:S06]  /*10e0*/  BRA.U UP0, `(.L_x_23) ;  /* 0xfffffffd004c7547 */ /* 0x000fec000b83ffff */
.L_x_22:
[----:B------:R-:W-:Y:S05]  /*10f0*/  BRA.U !UP1, `(.L_x_21) ;  /* 0x0000000109e07547 */ /* 0x000fea000b800000 */
[----:B------:R-:W-:Y:S02]  /*1100*/  UISETP.GE.U32.AND UP0, UPT, UR5, 0x8, UPT ;  /* 0x000000080500788c */ /* 0x000fe4000bf06070 */
[----:B------:R-:W-:-:S04]  /*1110*/  ULOP3.LUT UR7, UR6, 0x7, URZ, 0xc0, !UPT ;  /* 0x0000000706077892 */ /* 0x000fc8000f8ec0ff */
[----:B------:R-:W-:-:S03]  /*1120*/  UISETP.NE.AND UP1, UPT, UR7, URZ, UPT ;  /* 0x000000ff0700728c */ /* 0x000fc6000bf25270 */
[----:B------:R-:W-:Y:S08]  /*1130*/  BRA.U !UP0, `(.L_x_24) ;  /* 0x00000001085c7547 */ /* 0x000ff0000b800000 */
[----:B------:R-:W1:Y:S01]  /*1140*/  LDC.64 R8, c[0x0][0x388] ;  /* 0x0000e200ff087b82 */ /* 0x000e620000000a00 */
[----:B0-----:R-:W-:-:S04]  /*1150*/  IMAD R5, R3, UR4, R0 ;  /* 0x0000000403057c24 */ /* 0x001fc8000f8e0200 */
[----:B-1----:R-:W-:-:S04]  /*1160*/  IMAD.WIDE R8, R5, 0x4, R8 ;  /* 0x0000000405087825 */ /* 0x002fc800078e0208 */
[C---:B------:R-:W-:Y:S02]  /*1170*/  IMAD.WIDE R10, R3.reuse, 0x4, R8 ;  /* 0x00000004030a7825 */ /* 0x040fe400078e0208 */
[----:B------:R-:W2:Y:S02]  /*1180*/  LDG.E R9, desc[UR8][R8.64] ;  /* 0x0000000808097981 */ /* 0x000ea4000c1e1900 */
[C---:B------:R-:W-:Y:S02]  /*1190*/  IMAD.WIDE R12, R3.reuse, 0x4, R10 ;  /* 0x00000004030c7825 */ /* 0x040fe400078e020a */
[----:B------:R-:W2:Y:S02]  /*11a0*/  LDG.E R10, desc[UR8][R10.64] ;  /* 0x000000080a0a7981 */ /* 0x000ea4000c1e1900 */
[C---:B------:R-:W-:Y:S02]  /*11b0*/  IMAD.WIDE R14, R3.reuse, 0x4, R12 ;  /* 0x00000004030e7825 */ /* 0x040fe400078e020c */
[----:B------:R-:W3:Y:S02]  /*11c0*/  LDG.E R13, desc[UR8][R12.64] ;  /* 0x000000080c0d7981 */ /* 0x000ee4000c1e1900 */
[----:B------:R-:W-:-:S02]  /*11d0*/  IMAD.WIDE R16, R3, 0x4, R14 ;  /* 0x0000000403107825 */ /* 0x000fc400078e020e */
[----:B------:R-:W3:Y:S02]  /*11e0*/  LDG.E R14, desc[UR8][R14.64] ;  /* 0x000000080e0e7981 */ /* 0x000ee4000c1e1900 */
[C---:B------:R-:W-:Y:S02]  /*11f0*/  IMAD.WIDE R4, R3.reuse, 0x4, R16 ;  /* 0x0000000403047825 */ /* 0x040fe400078e0210 */
[----:B------:R-:W4:Y:S02]  /*1200*/  LDG.E R17, desc[UR8][R16.64] ;  /* 0x0000000810117981 */ /* 0x000f24000c1e1900 */
[C---:B------:R-:W-:Y:S02]  /*1210*/  IMAD.WIDE R6, R3.reuse, 0x4, R4 ;  /* 0x0000000403067825 */ /* 0x040fe400078e0204 */
[----:B------:R-:W4:Y:S02]  /*1220*/  LDG.E R4, desc[UR8][R4.64] ;  /* 0x0000000804047981 */ /* 0x000f24000c1e1900 */
[----:B------:R-:W-:-:S02]  /*1230*/  IMAD.WIDE R18, R3, 0x4, R6 ;  /* 0x0000000403127825 */ /* 0x000fc400078e0206 */
[----:B------:R-:W5:Y:S04]  /*1240*/  LDG.E R7, desc[UR8][R6.64] ;  /* 0x0000000806077981 */ /* 0x000f68000c1e1900 */
[----:B------:R-:W5:Y:S01]  /*1250*/  LDG.E R18, desc[UR8][R18.64] ;  /* 0x0000000812127981 */ /* 0x000f62000c1e1900 */
[----:B------:R-:W-:Y:S01]  /*1260*/  UIADD3 UR4, UPT, UPT, UR4, 0x8, URZ ;  /* 0x0000000804047890 */ /* 0x000fe2000fffe0ff */
[----:B--2---:R-:W-:-:S04]  /*1270*/  IADD3 R26, PT, PT, R10, R9, R26 ;  /* 0x000000090a1a7210 */ /* 0x004fc80007ffe01a */
[----:B---3--:R-:W-:-:S04]  /*1280*/  IADD3 R26, PT, PT, R14, R13, R26 ;  /* 0x0000000d0e1a7210 */ /* 0x008fc80007ffe01a */
[----:B----4-:R-:W-:-:S04]  /*1290*/  IADD3 R26, PT, PT, R4, R17, R26 ;  /* 0x00000011041a7210 */ /* 0x010fc80007ffe01a */
[----:B-----5:R-:W-:-:S07]  /*12a0*/  IADD3 R26, PT, PT, R18, R7, R26 ;  /* 0x00000007121a7210 */ /* 0x020fce0007ffe01a */
.L_x_24:
[----:B------:R-:W-:Y:S05]  /*12b0*/  BRA.U !UP1, `(.L_x_21) ;  /* 0x0000000109707547 */ /* 0x000fea000b800000 */
[----:B------:R-:W-:Y:S02]  /*12c0*/  UISETP.GE.U32.AND UP0, UPT, UR7, 0x4, UPT ;  /* 0x000000040700788c */ /* 0x000fe4000bf06070 */
[----:B------:R-:W-:-:S04]  /*12d0*/  ULOP3.LUT UR5, UR6, 0x3, URZ, 0xc0, !UPT ;  /* 0x0000000306057892 */ /* 0x000fc8000f8ec0ff */
[----:B------:R-:W-:-:S03]  /*12e0*/  UISETP.NE.AND UP1, UPT, UR5, URZ, UPT ;  /* 0x000000ff0500728c */ /* 0x000fc6000bf25270 */
[----:B------:R-:W-:Y:S08]  /*12f0*/  BRA.U !UP0, `(.L_x_25) ;  /* 0x0000000108347547 */ /* 0x000ff0000b800000 */
[----:B0-----:R-:W0:Y:S01]  /*1300*/  LDC.64 R4, c[0x0][0x388] ;  /* 0x0000e200ff047b82 */ /* 0x001e220000000a00 */
[----:B------:R-:W-:-:S04]  /*1310*/  IMAD R7, R3, UR4, R0 ;  /* 0x0000000403077c24 */ /* 0x000fc8000f8e0200 */
[----:B0-----:R-:W-:-:S04]  /*1320*/  IMAD.WIDE R4, R7, 0x4, R4 ;  /* 0x0000000407047825 */ /* 0x001fc800078e0204 */
[C---:B------:R-:W-:Y:S02]  /*1330*/  IMAD.WIDE R6, R3.reuse, 0x4, R4 ;  /* 0x0000000403067825 */ /* 0x040fe400078e0204 */
[----:B------:R-:W2:Y:S02]  /*1340*/  LDG.E R5, desc[UR8][R4.64] ;  /* 0x0000000804057981 */ /* 0x000ea4000c1e1900 */
[C---:B------:R-:W-:Y:S02]  /*1350*/  IMAD.WIDE R8, R3.reuse, 0x4, R6 ;  /* 0x0000000403087825 */ /* 0x040fe400078e0206 */
[----:B------:R-:W2:Y:S02]  /*1360*/  LDG.E R6, desc[UR8][R6.64] ;  /* 0x0000000806067981 */ /* 0x000ea4000c1e1900 */
[----:B------:R-:W-:Y:S02]  /*1370*/  IMAD.WIDE R10, R3, 0x4, R8 ;  /* 0x00000004030a7825 */ /* 0x000fe400078e0208 */
[----:B------:R-:W3:Y:S04]  /*1380*/  LDG.E R9, desc[UR8][R8.64] ;  /* 0x0000000808097981 */ /* 0x000ee8000c1e1900 */
[----:B------:R-:W3:Y:S01]  /*1390*/  LDG.E R10, desc[UR8][R10.64] ;  /* 0x000000080a0a7981 */ /* 0x000ee2000c1e1900 */
[----:B------:R-:W-:Y:S01]  /*13a0*/  UIADD3 UR4, UPT, UPT, UR4, 0x4, URZ ;  /* 0x0000000404047890 */ /* 0x000fe2000fffe0ff */
[----:B--2---:R-:W-:-:S04]  /*13b0*/  IADD3 R26, PT, PT, R6, R5, R26 ;  /* 0x00000005061a7210 */ /* 0x004fc80007ffe01a */
[----:B---3--:R-:W-:-:S07]  /*13c0*/  IADD3 R26, PT, PT, R10, R9, R26 ;  /* 0x000000090a1a7210 */ /* 0x008fce0007ffe01a */
.L_x_25:
[----:B------:R-:W-:Y:S05]  /*13d0*/  BRA.U !UP1, `(.L_x_21) ;  /* 0x0000000109287547 */ /* 0x000fea000b800000 */
[----:B------:R-:W1:Y:S01]  /*13e0*/  LDC.64 R6, c[0x0][0x388] ;  /* 0x0000e200ff067b82 */ /* 0x000e620000000a00 */
[----:B------:R-:W-:Y:S01]  /*13f0*/  IMAD R2, R3, UR4, R0 ;  /* 0x0000000403027c24 */ /* 0x000fe2000f8e0200 */
[----:B------:R-:W-:-:S12]  /*1400*/  UIADD3 UR5, UPT, UPT, -UR5, URZ, URZ ;  /* 0x000000ff05057290 */ /* 0x000fd8000fffe1ff */
.L_x_26:
[----:B01----:R-:W-:-:S06]  /*1410*/  IMAD.WIDE R4, R2, 0x4, R6 ;  /* 0x0000000402047825 */ /* 0x003fcc00078e0206 */
[----:B------:R-:W2:Y:S01]  /*1420*/  LDG.E R5, desc[UR8][R4.64] ;  /* 0x0000000804057981 */ /* 0x000ea2000c1e1900 */
[----:B------:R-:W-:Y:S01]  /*1430*/  UIADD3 UR5, UPT, UPT, UR5, 0x1, URZ ;  /* 0x0000000105057890 */ /* 0x000fe2000fffe0ff */
[----:B------:R-:W-:-:S03]  /*1440*/  IADD3 R2, PT, PT, R2, R3, RZ ;  /* 0x0000000302027210 */ /* 0x000fc60007ffe0ff */
[----:B------:R-:W-:Y:S01]  /*1450*/  UISETP.NE.AND UP0, UPT, UR5, URZ, UPT ;  /* 0x000000ff0500728c */ /* 0x000fe2000bf05270 */
[----:B--2---:R-:W-:-:S08]  /*1460*/  IADD3 R26, PT, PT, R5, R26, RZ ;  /* 0x0000001a051a7210 */ /* 0x004fd00007ffe0ff */
[----:B------:R-:W-:Y:S05]  /*1470*/  BRA.U UP0, `(.L_x_26) ;  /* 0xfffffffd00e47547 */ /* 0x000fea000b83ffff */
.L_x_21:
[----:B------:R-:W1:Y:S02]  /*1480*/  LDC.64 R2, c[0x0][0x398] ;  /* 0x0000e600ff027b82 */ /* 0x000e640000000a00 */
[----:B-1----:R-:W-:-:S05]  /*1490*/  IMAD.WIDE.U32 R2, R0, 0x4, R2 ;  /* 0x0000000400027825 */ /* 0x002fca00078e0002 */
[----:B------:R-:W-:Y:S01]  /*14a0*/  STG.E desc[UR8][R2.64], R26 ;  /* 0x0000001a02007986 */ /* 0x000fe2000c101908 */
[----:B------:R-:W-:Y:S05]  /*14b0*/  EXIT ;  /* 0x000000000000794d */ /* 0x000fea0003800000 */
.L_x_27:
        /* <DEDUP_REMOVED lines=12> */
.L_x_204:


//--------------------- .text._Z25accumulatePointsLocalSumsPKfPKiPfPiiii --------------------------
	.section	.text._Z25accumulatePointsLocalSumsPKfPKiPfPiiii,"ax",@progbits
	.align	128
        .global         _Z25accumulatePointsLocalSumsPKfPKiPfPiiii
        .type           _Z25accumulatePointsLocalSumsPKfPKiPfPiiii,@function
        .size           _Z25accumulatePointsLocalSumsPKfPKiPfPiiii,(.L_x_205 - _Z25accumulatePointsLocalSumsPKfPKiPfPiiii)
        .other          _Z25accumulatePointsLocalSumsPKfPKiPfPiiii,@"STO_CUDA_ENTRY STV_DEFAULT"
_Z25accumulatePointsLocalSumsPKfPKiPfPiiii:
.text._Z25accumulatePointsLocalSumsPKfPKiPfPiiii:
[----:B------:R-:W-:Y:S01]  /*0000*/  LDC R1, c[0x0][0x37c] ;  /* 0x0000df00ff017b82 */ /* 0x000fe20000000800 */
[----:B------:R-:W0:Y:S07]  /*0010*/  S2R R3, SR_TID.X ;  /* 0x0000000000037919 */ /* 0x000e2e0000002100 */
[----:B------:R-:W1:Y:S01]  /*0020*/  LDC R13, c[0x0][0x3a8] ;  /* 0x0000ea00ff0d7b82 */ /* 0x000e620000000800 */
[----:B------:R-:W2:Y:S01]  /*0030*/  LDCU UR4, c[0x0][0x3a4] ;  /* 0x00007480ff0477ac */ /* 0x000ea20008000800 */
[----:B------:R-:W-:Y:S01]  /*0040*/  MOV R4, 0x400 ;  /* 0x0000040000047802 */ /* 0x000fe20000000f00 */
[----:B------:R-:W3:Y:S01]  /*0050*/  S2R R5, SR_CgaCtaId ;  /* 0x0000000000057919 */ /* 0x000ee20000008800 */
[----:B------:R-:W-:Y:S04]  /*0060*/  BSSY.RECONVERGENT B0, `(.L_x_28) ;  /* 0x0000013000007945 */ /* 0x000fe80003800200 */
[----:B------:R-:W4:Y:S08]  /*0070*/  LDC R6, c[0x0][0x360] ;  /* 0x0000d800ff067b82 */ /* 0x000f300000000800 */
[----:B------:R-:W0:Y:S01]  /*0080*/  S2UR UR6, SR_CTAID.X ;  /* 0x00000000000679c3 */ /* 0x000e220000002500 */
[----:B--2---:R-:W-:-:S05]  /*0090*/  MOV R0, UR4 ;  /* 0x0000000400007c02 */ /* 0x004fca0008000f00 */
[----:B-1----:R-:W-:-:S05]  /*00a0*/  IMAD R2, R13, R0, RZ ;  /* 0x000000000d027224 */ /* 0x002fca00078e02ff */
[C---:B0-----:R-:W-:Y:S02]  /*00b0*/  ISETP.GE.AND P1, PT, R3.reuse, R2, PT ;  /* 0x000000020300720c */ /* 0x041fe40003f26270 */
[----:B------:R-:W-:Y:S02]  /*00c0*/  ISETP.GE.AND P0, PT, R3, R0, PT ;  /* 0x000000000300720c */ /* 0x000fe40003f06270 */
[----:B---3--:R-:W-:-:S04]  /*00d0*/  LEA R12, R5, R4, 0x18 ;  /* 0x00000004050c7211 */ /* 0x008fc800078ec0ff */
[----:B------:R-:W-:-:S05]  /*00e0*/  LEA R4, R2, R12, 0x2 ;  /* 0x0000000c02047211 */ /* 0x000fca00078e10ff */
[----:B----4-:R-:W-:Y:S05]  /*00f0*/  @P1 BRA `(.L_x_29) ;  /* 0x0000000000241947 */ /* 0x010fea0003800000 */
[----:B------:R-:W0:Y:S01]  /*0100*/  S2R R8, SR_CgaCtaId ;  /* 0x0000000000087919 */ /* 0x000e220000008800 */
[----:B------:R-:W-:Y:S02]  /*0110*/  MOV R7, 0x400 ;  /* 0x0000040000077802 */ /* 0x000fe40000000f00 */
[----:B------:R-:W-:Y:S02]  /*0120*/  MOV R5, R3 ;  /* 0x0000000300057202 */ /* 0x000fe40000000f00 */
[----:B0-----:R-:W-:-:S07]  /*0130*/  LEA R8, R8, R7, 0x18 ;  /* 0x0000000708087211 */ /* 0x001fce00078ec0ff */
.L_x_30:
[----:B------:R-:W-:Y:S02]  /*0140*/  LEA R7, R5, R8, 0x2 ;  /* 0x0000000805077211 */ /* 0x000fe400078e10ff */
[----:B------:R-:W-:-:S03]  /*0150*/  IADD3 R5, PT, PT, R6, R5, RZ ;  /* 0x0000000506057210 */ /* 0x000fc60007ffe0ff */
[----:B------:R0:W-:Y:S01]  /*0160*/  STS [R7], RZ ;  /* 0x000000ff07007388 */ /* 0x0001e20000000800 */
[----:B------:R-:W-:-:S13]  /*0170*/  ISETP.GE.AND P1, PT, R5, R2, PT ;  /* 0x000000020500720c */ /* 0x000fda0003f26270 */
[----:B0-----:R-:W-:Y:S05]  /*0180*/  @!P1 BRA `(.L_x_30) ;  /* 0xfffffffc00ec9947 */ /* 0x001fea000383ffff */
.L_x_29:
[----:B------:R-:W-:Y:S05]  /*0190*/  BSYNC.RECONVERGENT B0 ;  /* 0x0000000000007941 */ /* 0x000fea0003800200 */
.L_x_28:
[----:B------:R-:W-:Y:S04]  /*01a0*/  BSSY.RECONVERGENT B0, `(.L_x_31) ;  /* 0x0000008000007945 */ /* 0x000fe80003800200 */
[----:B------:R-:W-:Y:S05]  /*01b0*/  @P0 BRA `(.L_x_32) ;  /* 0x0000000000180947 */ /* 0x000fea0003800000 */
[----:B------:R-:W-:-:S07]  /*01c0*/  IMAD.MOV.U32 R5, RZ, RZ, R3 ;  /* 0x000000ffff057224 */ /* 0x000fce00078e0003 */
.L_x_33:
[----:B------:R-:W-:Y:S02]  /*01d0*/  LEA R7, R5, R4, 0x2 ;  /* 0x0000000405077211 */ /* 0x000fe400078e10ff */
[----:B------:R-:W-:-:S03]  /*01e0*/  IADD3 R5, PT, PT, R6, R5, RZ ;  /* 0x0000000506057210 */ /* 0x000fc60007ffe0ff */
[----:B------:R0:W-:Y:S01]  /*01f0*/  STS [R7], RZ ;  /* 0x000000ff07007388 */ /* 0x0001e20000000800 */
[----:B------:R-:W-:-:S13]  /*0200*/  ISETP.GE.AND P0, PT, R5, R0, PT ;  /* 0x000000000500720c */ /* 0x000fda0003f06270 */
[----:B0-----:R-:W-:Y:S05]  /*0210*/  @!P0 BRA `(.L_x_33) ;  /* 0xfffffffc00ec8947 */ /* 0x001fea000383ffff */
.L_x_32:
[----:B------:R-:W-:Y:S05]  /*0220*/  BSYNC.RECONVERGENT B0 ;  /* 0x0000000000007941 */ /* 0x000fea0003800200 */
.L_x_31:
[----:B------:R-:W0:Y:S01]  /*0230*/  LDCU UR4, c[0x0][0x3a0] ;  /* 0x00007400ff0477ac */ /* 0x000e220008000800 */
[----:B------:R-:W-:Y:S01]  /*0240*/  IMAD R5, R6, UR6, R3 ;  /* 0x0000000606057c24 */ /* 0x000fe2000f8e0203 */
[----:B------:R-:W-:Y:S01]  /*0250*/  BSSY.RECONVERGENT B0, `(.L_x_34) ;  /* 0x000014e000007945 */ /* 0x000fe20003800200 */
[----:B------:R-:W1:Y:S01]  /*0260*/  LDCU.64 UR8, c[0x0][0x358] ;  /* 0x00006b00ff0877ac */ /* 0x000e620008000a00 */
[----:B0-----:R-:W-:Y:S01]  /*0270*/  MOV R8, UR4 ;  /* 0x0000000400087c02 */ /* 0x001fe20008000f00 */
[----:B------:R-:W-:Y:S03]  /*0280*/  BAR.SYNC.DEFER_BLOCKING 0x0 ;  /* 0x0000000000007b1d */ /* 0x000fe60000010000 */
[----:B------:R-:W-:-:S13]  /*0290*/  ISETP.GE.AND P0, PT, R5, R8, PT ;  /* 0x000000080500720c */ /* 0x000fda0003f06270 */
[----:B-1----:R-:W-:Y:S05]  /*02a0*/  @P0 BRA `(.L_x_35) ;  /* 0x0000001400200947 */ /* 0x002fea0003800000 */
[----:B------:R-:W0:Y:S02]  /*02b0*/  LDC.64 R10, c[0x0][0x388] ;  /* 0x0000e200ff0a7b82 */ /* 0x000e240000000a00 */
[----:B0-----:R-:W-:-:S05]  /*02c0*/  IMAD.WIDE R10, R5, 0x4, R10 ;  /* 0x00000004050a7825 */ /* 0x001fca00078e020a */
[----:B------:R-:W2:Y:S02]  /*02d0*/  LDG.E R7, desc[UR8][R10.64] ;  /* 0x000000080a077981 */ /* 0x000ea4000c1e1900 */
[----:B--2---:R-:W-:-:S04]  /*02e0*/  ISETP.GE.AND P0, PT, R7, R0, PT ;  /* 0x000000000700720c */ /* 0x004fc80003f06270 */
[----:B------:R-:W-:-:S13]  /*02f0*/  ISETP.LT.OR P0, PT, R7, RZ, P0 ;  /* 0x000000ff0700720c */ /* 0x000fda0000701670 */
[----:B------:R-:W-:Y:S05]  /*0300*/  @P0 BRA `(.L_x_35) ;  /* 0x0000001400080947 */ /* 0x000fea0003800000 */
[----:B------:R-:W-:Y:S02]  /*0310*/  ISETP.GE.AND P0, PT, R13, 0x1, PT ;  /* 0x000000010d00780c */ /* 0x000fe40003f06270 */
[----:B------:R-:W-:-:S05]  /*0320*/  LEA R9, R7, R4, 0x2 ;  /* 0x0000000407097211 */ /* 0x000fca00078e10ff */
[----:B------:R0:W-:Y:S06]  /*0330*/  ATOMS.POPC.INC.32 RZ, [R9+URZ] ;  /* 0x0000000009ff7f8c */ /* 0x0001ec000d8000ff */
[----:B------:R-:W-:Y:S05]  /*0340*/  @!P0 BRA `(.L_x_35) ;  /* 0x0000001000f88947 */ /* 0x000fea0003800000 */
[C---:B------:R-:W-:Y:S01]  /*0350*/  ISETP.GE.U32.AND P0, PT, R13.reuse, 0x10, PT ;  /* 0x000000100d00780c */ /* 0x040fe20003f06070 */
[----:B------:R-:W-:Y:S01]  /*0360*/  IMAD.MOV.U32 R10, RZ, RZ, RZ ;  /* 0x000000ffff0a7224 */ /* 0x000fe200078e00ff */
[----:B0-----:R-:W-:-:S11]  /*0370*/  LOP3.LUT R9, R13, 0xf, RZ, 0xc0, !PT ;  /* 0x0000000f0d097812 */ /* 0x001fd600078ec0ff */
[----:B------:R-:W-:Y:S05]  /*0380*/  @!P0 BRA `(.L_x_36) ;  /* 0x0000000800708947 */ /* 0x000fea0003800000 */
[----:B------:R-:W-:Y:S02]  /*0390*/  LOP3.LUT R10, R13, 0x7ffffff0, RZ, 0xc0, !PT ;  /* 0x7ffffff00d0a7812 */ /* 0x000fe400078ec0ff */
[----:B------:R-:W-:Y:S02]  /*03a0*/  LEA R11, R7, R12, 0x2 ;  /* 0x0000000c070b7211 */ /* 0x000fe400078e10ff */
[----:B------:R-:W-:Y:S02]  /*03b0*/  MOV R13, R5 ;  /* 0x00000005000d7202 */ /* 0x000fe40000000f00 */
[----:B------:R-:W-:-:S07]  /*03c0*/  IADD3 R12, PT, PT, -R10, RZ, RZ ;  /* 0x000000ff0a0c7210 */ /* 0x000fce0007ffe1ff */
.L_x_69:
[----:B------:R-:W0:Y:S02]  /*03d0*/  LDC.64 R16, c[0x0][0x380] ;  /* 0x0000e000ff107b82 */ /* 0x000e240000000a00 */
[----:B0-----:R-:W-:-:S05]  /*03e0*/  IMAD.WIDE R16, R13, 0x4, R16 ;  /* 0x000000040d107825 */ /* 0x001fca00078e0210 */
[----:B------:R0:W5:Y:S01]  /*03f0*/  LDG.E R19, desc[UR8][R16.64] ;  /* 0x0000000810137981 */ /* 0x000162000c1e1900 */
[----:B------:R-:W-:Y:S01]  /*0400*/  BSSY.RECONVERGENT B1, `(.L_x_37) ;  /* 0x0000005000017945 */ /* 0x000fe20003800200 */
.L_x_38:
[----:B------:R-:W1:Y:S02]  /*0410*/  LDS R14, [R11] ;  /* 0x000000000b0e7984 */ /* 0x000e640000000800 */
[----:B-1---5:R-:W-:-:S05]  /*0420*/  FADD R15, R19, R14 ;  /* 0x0000000e130f7221 */ /* 0x022fca0000000000 */
[----:B------:R-:W1:Y:S02]  /*0430*/  ATOMS.CAST.SPIN P0, [R11], R14, R15 ;  /* 0x0000000e0b00758d */ /* 0x000e64000180000f */
[----:B-1----:R-:W-:Y:S05]  /*0440*/  @!P0 BRA `(.L_x_38) ;  /* 0xfffffffc00f08947 */ /* 0x002fea000383ffff */
[----:B------:R-:W-:Y:S05]  /*0450*/  BSYNC.RECONVERGENT B1 ;  /* 0x0000000000017941 */ /* 0x000fea0003800200 */
.L_x_37:
[----:B------:R-:W1:Y:S02]  /*0460*/  LDCU.64 UR4, c[0x0][0x3a0] ;  /* 0x00007400ff0477ac */ /* 0x000e640008000a00 */
[----:B-1----:R-:W-:-:S05]  /*0470*/  MOV R8, UR4 ;  /* 0x0000000400087c02 */ /* 0x002fca0008000f00 */
[----:B0-----:R-:W-:-:S05]  /*0480*/  IMAD.WIDE R16, R8, 0x4, R16 ;  /* 0x0000000408107825 */ /* 0x001fca00078e0210 */
[----:B------:R0:W5:Y:S01]  /*0490*/  LDG.E R19, desc[UR8][R16.64] ;  /* 0x0000000810137981 */ /* 0x000162000c1e1900 */
[----:B------:R-:W-:Y:S01]  /*04a0*/  IMAD.U32 R0, RZ, RZ, UR5 ;  /* 0x00000005ff007e24 */ /* 0x000fe2000f8e00ff */
[----:B------:R-:W-:Y:S04]  /*04b0*/  BSSY.RECONVERGENT B1, `(.L_x_39) ;  /* 0x0000006000017945 */ /* 0x000fe80003800200 */
[----:B------:R-:W-:-:S07]  /*04c0*/  LEA R21, R0, R11, 0x2 ;  /* 0x0000000b00157211 */ /* 0x000fce00078e10ff */
.L_x_40:
[----:B------:R-:W1:Y:S02]  /*04d0*/  LDS R14, [R21] ;  /* 0x00000000150e7984 */ /* 0x000e640000000800 */
[----:B-1---5:R-:W-:-:S05]  /*04e0*/  FADD R15, R19, R14 ;  /* 0x0000000e130f7221 */ /* 0x022fca0000000000 */
[----:B------:R-:W1:Y:S02]  /*04f0*/  ATOMS.CAST.SPIN P0, [R21], R14, R15 ;  /* 0x0000000e1500758d */ /* 0x000e64000180000f */
[----:B-1----:R-:W-:Y:S05]  /*0500*/  @!P0 BRA `(.L_x_40) ;  /* 0xfffffffc00f08947 */ /* 0x002fea000383ffff */
[----:B------:R-:W-:Y:S05]  /*0510*/  BSYNC.RECONVERGENT B1 ;  /* 0x0000000000017941 */ /* 0x000fea0003800200 */
.L_x_39:
[----:B0-----:R-:W-:-:S05]  /*0520*/  IMAD.WIDE R16, R8, 0x4, R16 ;  /* 0x0000000408107825 */ /* 0x001fca00078e0210 */
[----:B------:R0:W5:Y:S01]  /*0530*/  LDG.E R19, desc[UR8][R16.64] ;  /* 0x0000000810137981 */ /* 0x000162000c1e1900 */
[----:B------:R-:W-:Y:S01]  /*0540*/  BSSY.RECONVERGENT B1, `(.L_x_41) ;  /* 0x0000006000017945 */ /* 0x000fe20003800200 */
[----:B------:R-:W-:-:S07]  /*0550*/  LEA R21, R0, R21, 0x2 ;  /* 0x0000001500157211 */ /* 0x000fce00078e10ff */
.L_x_42:
[----:B------:R-:W1:Y:S02]  /*0560*/  LDS R14, [R21] ;  /* 0x00000000150e7984 */ /* 0x000e640000000800 */
[----:B-1---5:R-:W-:-:S05]  /*0570*/  FADD R15, R19, R14 ;  /* 0x0000000e130f7221 */ /* 0x022fca0000000000 */
[----:B------:R-:W1:Y:S02]  /*0580*/  ATOMS.CAST.SPIN P0, [R21], R14, R15 ;  /* 0x0000000e1500758d */ /* 0x000e64000180000f */
[----:B-1----:R-:W-:Y:S05]  /*0590*/  @!P0 BRA `(.L_x_42) ;  /* 0xfffffffc00f08947 */ /* 0x002fea000383ffff */
[----:B------:R-:W-:Y:S05]  /*05a0*/  BSYNC.RECONVERGENT B1 ;  /* 0x0000000000017941 */ /* 0x000fea0003800200 */
.L_x_41:
[----:B0-----:R-:W-:-:S05]  /*05b0*/  IMAD.WIDE R16, R8, 0x4, R16 ;  /* 0x0000000408107825 */ /* 0x001fca00078e0210 */
[----:B------:R0:W5:Y:S01]  /*05c0*/  LDG.E R19, desc[UR8][R16.64] ;  /* 0x0000000810137981 */ /* 0x000162000c1e1900 */
[----:B------:R-:W-:Y:S01]  /*05d0*/  BSSY.RECONVERGENT B1, `(.L_x_43) ;  /* 0x0000006000017945 */ /* 0x000fe20003800200 */
[----:B------:R-:W-:-:S07]  /*05e0*/  LEA R21, R0, R21, 0x2 ;  /* 0x0000001500157211 */ /* 0x000fce00078e10ff */
.L_x_44:
[----:B------:R-:W1:Y:S02]  /*05f0*/  LDS R14, [R21] ;  /* 0x00000000150e7984 */ /* 0x000e640000000800 */
[----:B-1---5:R-:W-:-:S05]  /*0600*/  FADD R15, R19, R14 ;  /* 0x0000000e130f7221 */ /* 0x022fca0000000000 */
[----:B------:R-:W1:Y:S02]  /*0610*/  ATOMS.CAST.SPIN P0, [R21], R14, R15 ;  /* 0x0000000e1500758d */ /* 0x000e64000180000f */
[----:B-1----:R-:W-:Y:S05]  /*0620*/  @!P0 BRA `(.L_x_44) ;  /* 0xfffffffc00f08947 */ /* 0x002fea000383ffff */
[----:B------:R-:W-:Y:S05]  /*0630*/  BSYNC.RECONVERGENT B1 ;  /* 0x0000000000017941 */ /* 0x000fea0003800200 */
.L_x_43:
[----:B0-----:R-:W-:-:S05]  /*0640*/  IMAD.WIDE R16, R8, 0x4, R16 ;  /* 0x0000000408107825 */ /* 0x001fca00078e0210 */
[----:B------:R0:W5:Y:S01]  /*0650*/  LDG.E R19, desc[UR8][R16.64] ;  /* 0x0000000810137981 */ /* 0x000162000c1e1900 */
[----:B------:R-:W-:Y:S01]  /*0660*/  BSSY.RECONVERGENT B1, `(.L_x_45) ;  /* 0x0000006000017945 */ /* 0x000fe20003800200 */
[----:B------:R-:W-:-:S07]  /*0670*/  LEA R21, R0, R21, 0x2 ;  /* 0x0000001500157211 */ /* 0x000fce00078e10ff */
.L_x_46:
[----:B------:R-:W1:Y:S02]  /*0680*/  LDS R14, [R21] ;  /* 0x00000000150e7984 */ /* 0x000e640000000800 */
[----:B-1---5:R-:W-:-:S05]  /*0690*/  FADD R15, R19, R14 ;  /* 0x0000000e130f7221 */ /* 0x022fca0000000000 */
[----:B------:R-:W1:Y:S02]  /*06a0*/  ATOMS.CAST.SPIN P0, [R21], R14, R15 ;  /* 0x0000000e1500758d */ /* 0x000e64000180000f */
[----:B-1----:R-:W-:Y:S05]  /*06b0*/  @!P0 BRA `(.L_x_46) ;  /* 0xfffffffc00f08947 */ /* 0x002fea000383ffff */
[----:B------:R-:W-:Y:S05]  /*06c0*/  BSYNC.RECONVERGENT B1 ;  /* 0x0000000000017941 */ /* 0x000fea0003800200 */
.L_x_45:
[----:B0-----:R-:W-:-:S05]  /*06d0*/  IMAD.WIDE R16, R8, 0x4, R16 ;  /* 0x0000000408107825 */ /* 0x001fca00078e0210 */
[----:B------:R0:W5:Y:S01]  /*06e0*/  LDG.E R19, desc[UR8][R16.64] ;  /* 0x0000000810137981 */ /* 0x000162000c1e1900 */
[----:B------:R-:W-:Y:S01]  /*06f0*/  BSSY.RECONVERGENT B1, `(.L_x_47) ;  /* 0x0000006000017945 */ /* 0x000fe20003800200 */
[----:B------:R-:W-:-:S07]  /*0700*/  LEA R21, R0, R21, 0x2 ;  /* 0x0000001500157211 */ /* 0x000fce00078e10ff */
.L_x_48:
[----:B------:R-:W1:Y:S02]  /*0710*/  LDS R14, [R21] ;  /* 0x00000000150e7984 */ /* 0x000e640000000800 */
[----:B-1---5:R-:W-:-:S05]  /*0720*/  FADD R15, R19, R14 ;  /* 0x0000000e130f7221 */ /* 0x022fca0000000000 */
[----:B------:R-:W1:Y:S02]  /*0730*/  ATOMS.CAST.SPIN P0, [R21], R14, R15 ;  /* 0x0000000e1500758d */ /* 0x000e64000180000f */
[----:B-1----:R-:W-:Y:S05]  /*0740*/  @!P0 BRA `(.L_x_48) ;  /* 0xfffffffc00f08947 */ /* 0x002fea000383ffff */
[----:B------:R-:W-:Y:S05]  /*0750*/  BSYNC.RECONVERGENT B1 ;  /* 0x0000000000017941 */ /* 0x000fea0003800200 */
.L_x_47:
[----:B0-----:R-:W-:-:S05]  /*0760*/  IMAD.WIDE R16, R8, 0x4, R16 ;  /* 0x0000000408107825 */ /* 0x001fca00078e0210 */
[----:B------:R0:W5:Y:S01]  /*0770*/  LDG.E R19, desc[UR8][R16.64] ;  /* 0x0000000810137981 */ /* 0x000162000c1e1900 */
[----:B------:R-:W-:Y:S01]  /*0780*/  BSSY.RECONVERGENT B1, `(.L_x_49) ;  /* 0x0000006000017945 */ /* 0x000fe20003800200 */
[----:B------:R-:W-:-:S07]  /*0790*/  IMAD R21, R0, 0x4, R21 ;  /* 0x0000000400157824 */ /* 0x000fce00078e0215 */
.L_x_50:
[----:B------:R-:W1:Y:S02]  /*07a0*/  LDS R14, [R21] ;  /* 0x00000000150e7984 */ /* 0x000e640000000800 */
[----:B-1---5:R-:W-:-:S05]  /*07b0*/  FADD R15, R19, R14 ;  /* 0x0000000e130f7221 */ /* 0x022fca0000000000 */
[----:B------:R-:W1:Y:S02]  /*07c0*/  ATOMS.CAST.SPIN P0, [R21], R14, R15 ;  /* 0x0000000e1500758d */ /* 0x000e64000180000f */
[----:B-1----:R-:W-:Y:S05]  /*07d0*/  @!P0 BRA `(.L_x_50) ;  /* 0xfffffffc00f08947 */ /* 0x002fea000383ffff */
[----:B------:R-:W-:Y:S05]  /*07e0*/  BSYNC.RECONVERGENT B1 ;  /* 0x0000000000017941 */ /* 0x000fea0003800200 */
.L_x_49:
[----:B0-----:R-:W-:-:S05]  /*07f0*/  IMAD.WIDE R16, R8, 0x4, R16 ;  /* 0x0000000408107825 */ /* 0x001fca00078e0210 */
[----:B------:R0:W5:Y:S01]  /*0800*/  LDG.E R19, desc[UR8][R16.64] ;  /* 0x0000000810137981 */ /* 0x000162000c1e1900 */
[----:B------:R-:W-:Y:S01]  /*0810*/  BSSY.RECONVERGENT B1, `(.L_x_51) ;  /* 0x0000006000017945 */ /* 0x000fe20003800200 */
[----:B------:R-:W-:-:S07]  /*0820*/  LEA R21, R0, R21, 0x2 ;  /* 0x0000001500157211 */ /* 0x000fce00078e10ff */
.L_x_52:
[----:B------:R-:W1:Y:S02]  /*0830*/  LDS R14, [R21] ;  /* 0x00000000150e7984 */ /* 0x000e640000000800 */
[----:B-1---5:R-:W-:-:S05]  /*0840*/  FADD R15, R19, R14 ;  /* 0x0000000e130f7221 */ /* 0x022fca0000000000 */
[----:B------:R-:W1:Y:S02]  /*0850*/  ATOMS.CAST.SPIN P0, [R21], R14, R15 ;  /* 0x0000000e1500758d */ /* 0x000e64000180000f */
[----:B-1----:R-:W-:Y:S05]  /*0860*/  @!P0 BRA `(.L_x_52) ;  /* 0xfffffffc00f08947 */ /* 0x002fea000383ffff */
[----:B------:R-:W-:Y:S05]  /*0870*/  BSYNC.RECONVERGENT B1 ;  /* 0x0000000000017941 */ /* 0x000fea0003800200 */
.L_x_51:
[----:B0-----:R-:W-:-:S05]  /*0880*/  IMAD.WIDE R16, R8, 0x4, R16 ;  /* 0x0000000408107825 */ /* 0x001fca00078e0210 */
[----:B------:R0:W5:Y:S01]  /*0890*/  LDG.E R19, desc[UR8][R16.64] ;  /* 0x0000000810137981 */ /* 0x000162000c1e1900 */
[----:B------:R-:W-:Y:S01]  /*08a0*/  BSSY.RECONVERGENT B1, `(.L_x_53) ;  /* 0x0000006000017945 */ /* 0x000fe20003800200 */
[----:B------:R-:W-:-:S07]  /*08b0*/  LEA R21, R0, R21, 0x2 ;  /* 0x0000001500157211 */ /* 0x000fce00078e10ff */
.L_x_54:
[----:B------:R-:W1:Y:S02]  /*08c0*/  LDS R14, [R21] ;  /* 0x00000000150e7984 */ /* 0x000e640000000800 */
[----:B-1---5:R-:W-:-:S05]  /*08d0*/  FADD R15, R19, R14 ;  /* 0x0000000e130f7221 */ /* 0x022fca0000000000 */
[----:B------:R-:W1:Y:S02]  /*08e0*/  ATOMS.CAST.SPIN P0, [R21], R14, R15 ;  /* 0x0000000e1500758d */ /* 0x000e64000180000f */
[----:B-1----:R-:W-:Y:S05]  /*08f0*/  @!P0 BRA `(.L_x_54) ;  /* 0xfffffffc00f08947 */ /* 0x002fea000383ffff */
[----:B------:R-:W-:Y:S05]  /*0900*/  BSYNC.RECONVERGENT B1 ;  /* 0x0000000000017941 */ /* 0x000fea0003800200 */
.L_x_53:
[----:B0-----:R-:W-:-:S05]  /*0910*/  IMAD.WIDE R16, R8, 0x4, R16 ;  /* 0x0000000408107825 */ /* 0x001fca00078e0210 */
[----:B------:R0:W5:Y:S01]  /*0920*/  LDG.E R19, desc[UR8][R16.64] ;  /* 0x0000000810137981 */ /* 0x000162000c1e1900 */
[----:B------:R-:W-:Y:S01]  /*0930*/  BSSY.RECONVERGENT B1, `(.L_x_55) ;  /* 0x0000006000017945 */ /* 0x000fe20003800200 */
[----:B------:R-:W-:-:S07]  /*0940*/  LEA R21, R0, R21, 0x2 ;  /* 0x0000001500157211 */ /* 0x000fce00078e10ff */
.L_x_56:
[----:B------:R-:W1:Y:S02]  /*0950*/  LDS R14, [R21] ;  /* 0x00000000150e7984 */ /* 0x000e640000000800 */
[----:B-1---5:R-:W-:-:S05]  /*0960*/  FADD R15, R19, R14 ;  /* 0x0000000e130f7221 */ /* 0x022fca0000000000 */
[----:B------:R-:W1:Y:S02]  /*0970*/  ATOMS.CAST.SPIN P0, [R21], R14, R15 ;  /* 0x0000000e1500758d */ /* 0x000e64000180000f */
[----:B-1----:R-:W-:Y:S05]  /*0980*/  @!P0 BRA `(.L_x_56) ;  /* 0xfffffffc00f08947 */ /* 0x002fea000383ffff */
[----:B------:R-:W-:Y:S05]  /*0990*/  BSYNC.RECONVERGENT B1 ;  /* 0x0000000000017941 */ /* 0x000fea0003800200 */
.L_x_55:
[----:B0-----:R-:W-:-:S05]  /*09a0*/  IMAD.WIDE R16, R8, 0x4, R16 ;  /* 0x0000000408107825 */ /* 0x001fca00078e0210 */
[----:B------:R0:W5:Y:S01]  /*09b0*/  LDG.E R19, desc[UR8][R16.64] ;  /* 0x0000000810137981 */ /* 0x000162000c1e1900 */
[----:B------:R-:W-:Y:S01]  /*09c0*/  BSSY.RECONVERGENT B1, `(.L_x_57) ;  /* 0x0000006000017945 */ /* 0x000fe20003800200 */
[----:B------:R-:W-:-:S07]  /*09d0*/  LEA R21, R0, R21, 0x2 ;  /* 0x0000001500157211 */ /* 0x000fce00078e10ff */
.L_x_58:
[----:B------:R-:W1:Y:S02]  /*09e0*/  LDS R14, [R21] ;  /* 0x00000000150e7984 */ /* 0x000e640000000800 */
[----:B-1---5:R-:W-:-:S05]  /*09f0*/  FADD R15, R19, R14 ;  /* 0x0000000e130f7221 */ /* 0x022fca0000000000 */
[----:B------:R-:W1:Y:S02]  /*0a00*/  ATOMS.CAST.SPIN P0, [R21], R14, R15 ;  /* 0x0000000e1500758d */ /* 0x000e64000180000f */
[----:B-1----:R-:W-:Y:S05]  /*0a10*/  @!P0 BRA `(.L_x_58) ;  /* 0xfffffffc00f08947 */ /* 0x002fea000383ffff */
[----:B------:R-:W-:Y:S05]  /*0a20*/  BSYNC.RECONVERGENT B1 ;  /* 0x0000000000017941 */ /* 0x000fea0003800200 */
.L_x_57:
[----:B------:R-:W-:-:S05]  /*0a30*/  IMAD.WIDE R14, R8, 0x4, R16 ;  /* 0x00000004080e7825 */ /* 0x000fca00078e0210 */
[----:B------:R1:W5:Y:S01]  /*0a40*/  LDG.E R19, desc[UR8][R14.64] ;  /* 0x000000080e137981 */ /* 0x000362000c1e1900 */
[----:B------:R-:W-:Y:S01]  /*0a50*/  BSSY.RECONVERGENT B1, `(.L_x_59) ;  /* 0x0000006000017945 */ /* 0x000fe20003800200 */
[----:B------:R-:W-:-:S07]  /*0a60*/  LEA R21, R0, R21, 0x2 ;  /* 0x0000001500157211 */ /* 0x000fce00078e10ff */
.L_x_60:
[----:B0-----:R-:W0:Y:S02]  /*0a70*/  LDS R16, [R21] ;  /* 0x0000000015107984 */ /* 0x001e240000000800 */
[----:B0----5:R-:W-:-:S05]  /*0a80*/  FADD R17, R19, R16 ;  /* 0x0000001013117221 */ /* 0x021fca0000000000 */
[----:B------:R-:W0:Y:S02]  /*0a90*/  ATOMS.CAST.SPIN P0, [R21], R16, R17 ;  /* 0x000000101500758d */ /* 0x000e240001800011 */
[----:B0-----:R-:W-:Y:S05]  /*0aa0*/  @!P0 BRA `(.L_x_60) ;  /* 0xfffffffc00f08947 */ /* 0x001fea000383ffff */
[----:B------:R-:W-:Y:S05]  /*0ab0*/  BSYNC.RECONVERGENT B1 ;  /* 0x0000000000017941 */ /* 0x000fea0003800200 */
.L_x_59:
[----:B-1----:R-:W-:-:S05]  /*0ac0*/  IMAD.WIDE R14, R8, 0x4, R14 ;  /* 0x00000004080e7825 */ /* 0x002fca00078e020e */
[----:B------:R0:W5:Y:S01]  /*0ad0*/  LDG.E R19, desc[UR8][R14.64] ;  /* 0x000000080e137981 */ /* 0x000162000c1e1900 */
[----:B------:R-:W-:Y:S01]  /*0ae0*/  BSSY.RECONVERGENT B1, `(.L_x_61) ;  /* 0x0000006000017945 */ /* 0x000fe20003800200 */
[----:B------:R-:W-:-:S07]  /*0af0*/  IMAD R21, R0, 0x4, R21 ;  /* 0x0000000400157824 */ /* 0x000fce00078e0215 */
.L_x_62:
[----:B------:R-:W1:Y:S02]  /*0b00*/  LDS R16, [R21] ;  /* 0x0000000015107984 */ /* 0x000e640000000800 */
[----:B-1---5:R-:W-:-:S05]  /*0b10*/  FADD R17, R19, R16 ;  /* 0x0000001013117221 */ /* 0x022fca0000000000 */
[----:B------:R-:W1:Y:S02]  /*0b20*/  ATOMS.CAST.SPIN P0, [R21], R16, R17 ;  /* 0x000000101500758d */ /* 0x000e640001800011 */
[----:B-1----:R-:W-:Y:S05]  /*0b30*/  @!P0 BRA `(.L_x_62) ;  /* 0xfffffffc00f08947 */ /* 0x002fea000383ffff */
[----:B------:R-:W-:Y:S05]  /*0b40*/  BSYNC.RECONVERGENT B1 ;  /* 0x0000000000017941 */ /* 0x000fea0003800200 */
.L_x_61:
[----:B0-----:R-:W-:-:S05]  /*0b50*/  IMAD.WIDE R14, R8, 0x4, R14 ;  /* 0x00000004080e7825 */ /* 0x001fca00078e020e */
[----:B------:R0:W5:Y:S01]  /*0b60*/  LDG.E R19, desc[UR8][R14.64] ;  /* 0x000000080e137981 */ /* 0x000162000c1e1900 */
[----:B------:R-:W-:Y:S01]  /*0b70*/  BSSY.RECONVERGENT B1, `(.L_x_63) ;  /* 0x0000006000017945 */ /* 0x000fe20003800200 */
[----:B------:R-:W-:-:S07]  /*0b80*/  LEA R21, R0, R21, 0x2 ;  /* 0x0000001500157211 */ /* 0x000fce00078e10ff */
.L_x_64:
[----:B------:R-:W1:Y:S02]  /*0b90*/  LDS R16, [R21] ;  /* 0x0000000015107984 */ /* 0x000e640000000800 */
[----:B-1---5:R-:W-:-:S05]  /*0ba0*/  FADD R17, R19, R16 ;  /* 0x0000001013117221 */ /* 0x022fca0000000000 */
[----:B------:R-:W1:Y:S02]  /*0bb0*/  ATOMS.CAST.SPIN P0, [R21], R16, R17 ;  /* 0x000000101500758d */ /* 0x000e640001800011 */
[----:B-1----:R-:W-:Y:S05]  /*0bc0*/  @!P0 BRA `(.L_x_64) ;  /* 0xfffffffc00f08947 */ /* 0x002fea000383ffff */
[----:B------:R-:W-:Y:S05]  /*0bd0*/  BSYNC.RECONVERGENT B1 ;  /* 0x0000000000017941 */ /* 0x000fea0003800200 */
.L_x_63:
[----:B0-----:R-:W-:-:S05]  /*0be0*/  IMAD.WIDE R14, R8, 0x4, R14 ;  /* 0x00000004080e7825 */ /* 0x001fca00078e020e */
[----:B------:R0:W5:Y:S01]  /*0bf0*/  LDG.E R19, desc[UR8][R14.64] ;  /* 0x000000080e137981 */ /* 0x000162000c1e1900 */
[----:B------:R-:W-:Y:S01]  /*0c00*/  BSSY.RECONVERGENT B1, `(.L_x_65) ;  /* 0x0000006000017945 */ /* 0x000fe20003800200 */
[----:B------:R-:W-:-:S07]  /*0c10*/  LEA R21, R0, R21, 0x2 ;  /* 0x0000001500157211 */ /* 0x000fce00078e10ff */
.L_x_66:
[----:B------:R-:W1:Y:S02]  /*0c20*/  LDS R16, [R21] ;  /* 0x0000000015107984 */ /* 0x000e640000000800 */
[----:B-1---5:R-:W-:-:S05]  /*0c30*/  FADD R17, R19, R16 ;  /* 0x0000001013117221 */ /* 0x022fca0000000000 */
[----:B------:R-:W1:Y:S02]  /*0c40*/  ATOMS.CAST.SPIN P0, [R21], R16, R17 ;  /* 0x000000101500758d */ /* 0x000e640001800011 */
[----:B-1----:R-:W-:Y:S05]  /*0c50*/  @!P0 BRA `(.L_x_66) ;  /* 0xfffffffc00f08947 */ /* 0x002fea000383ffff */
[----:B------:R-:W-:Y:S05]  /*0c60*/  BSYNC.RECONVERGENT B1 ;  /* 0x0000000000017941 */ /* 0x000fea0003800200 */
.L_x_65:
[----:B0-----:R-:W-:-:S05]  /*0c70*/  IMAD.WIDE R14, R8, 0x4, R14 ;  /* 0x00000004080e7825 */ /* 0x001fca00078e020e */
[----:B------:R0:W5:Y:S01]  /*0c80*/  LDG.E R17, desc[UR8][R14.64] ;  /* 0x000000080e117981 */ /* 0x000162000c1e1900 */
[----:B------:R-:W-:Y:S01]  /*0c90*/  BSSY.RECONVERGENT B1, `(.L_x_67) ;  /* 0x0000006000017945 */ /* 0x000fe20003800200 */
[----:B------:R-:W-:-:S07]  /*0ca0*/  LEA R21, R0, R21, 0x2 ;  /* 0x0000001500157211 */ /* 0x000fce00078e10ff */
.L_x_68:
[----:B0-----:R-:W0:Y:S02]  /*0cb0*/  LDS R14, [R21] ;  /* 0x00000000150e7984 */ /* 0x001e240000000800 */
[----:B0----5:R-:W-:-:S05]  /*0cc0*/  FADD R15, R17, R14 ;  /* 0x0000000e110f7221 */ /* 0x021fca0000000000 */
[----:B------:R-:W0:Y:S02]  /*0cd0*/  ATOMS.CAST.SPIN P0, [R21], R14, R15 ;  /* 0x0000000e1500758d */ /* 0x000e24000180000f */
[----:B0-----:R-:W-:Y:S05]  /*0ce0*/  @!P0 BRA `(.L_x_68) ;  /* 0xfffffffc00f08947 */ /* 0x001fea000383ffff */
[----:B------:R-:W-:Y:S05]  /*0cf0*/  BSYNC.RECONVERGENT B1 ;  /* 0x0000000000017941 */ /* 0x000fea0003800200 */
.L_x_67:
[----:B------:R-:W-:Y:S01]  /*0d00*/  IADD3 R12, PT, PT, R12, 0x10, RZ ;  /* 0x000000100c0c7810 */ /* 0x000fe20007ffe0ff */
[----:B------:R-:W-:Y:S01]  /*0d10*/  IMAD R11, R0, 0x40, R11 ;  /* 0x00000040000b7824 */ /* 0x000fe200078e020b */
[----:B------:R-:W-:Y:S02]  /*0d20*/  LEA R13, R8, R13, 0x4 ;  /* 0x0000000d080d7211 */ /* 0x000fe400078e20ff */
[----:B------:R-:W-:-:S13]  /*0d30*/  ISETP.NE.AND P0, PT, R12, RZ, PT ;  /* 0x000000ff0c00720c */ /* 0x000fda0003f05270 */
[----:B------:R-:W-:Y:S05]  /*0d40*/  @P0 BRA `(.L_x_69) ;  /* 0xfffffff400a00947 */ /* 0x000fea000383ffff */
.L_x_36:
[----:B------:R-:W-:-:S13]  /*0d50*/  ISETP.NE.AND P0, PT, R9, RZ, PT ;  /* 0x000000ff0900720c */ /* 0x000fda0003f05270 */
[----:B------:R-:W-:Y:S05]  /*0d60*/  @!P0 BRA `(.L_x_35) ;  /* 0x0000000800708947 */ /* 0x000fea0003800000 */
[----:B------:R-:W0:Y:S01]  /*0d70*/  LDC R11, c[0x0][0x3a8] ;  /* 0x0000ea00ff0b7b82 */ /* 0x000e220000000800 */
[----:B------:R-:W-:Y:S02]  /*0d80*/  ISETP.GE.U32.AND P0, PT, R9, 0x8, PT ;  /* 0x000000080900780c */ /* 0x000fe40003f06070 */
[----:B0-----:R-:W-:-:S11]  /*0d90*/  LOP3.LUT R9, R11, 0x7, RZ, 0xc0, !PT ;  /* 0x000000070b097812 */ /* 0x001fd600078ec0ff */
[----:B------:R-:W-:Y:S05]  /*0da0*/  @!P0 BRA `(.L_x_70) ;  /* 0x00000004003c8947 */ /* 0x000fea0003800000 */
[----:B------:R-:W0:Y:S01]  /*0db0*/  LDC.64 R12, c[0x0][0x380] ;  /* 0x0000e000ff0c7b82 */ /* 0x000e220000000a00 */
[----:B------:R-:W-:-:S04]  /*0dc0*/  IMAD R15, R10, R8, R5 ;  /* 0x000000080a0f7224 */ /* 0x000fc800078e0205 */
[----:B0-----:R-:W-:-:S05]  /*0dd0*/  IMAD.WIDE R12, R15, 0x4, R12 ;  /* 0x000000040f0c7825 */ /* 0x001fca00078e020c */
[----:B------:R0:W5:Y:S01]  /*0de0*/  LDG.E R19, desc[UR8][R12.64] ;  /* 0x000000080c137981 */ /* 0x000162000c1e1900 */
[----:B------:R-:W1:Y:S01]  /*0df0*/  S2UR UR5, SR_CgaCtaId ;  /* 0x00000000000579c3 */ /* 0x000e620000008800 */
[----:B------:R-:W-:Y:S01]  /*0e00*/  UMOV UR4, 0x400 ;  /* 0x0000040000047882 */ /* 0x000fe20000000000 */
[----:B------:R-:W-:Y:S01]  /*0e10*/  IMAD R14, R10, R0, R7 ;  /* 0x000000000a0e7224 */ /* 0x000fe200078e0207 */
[----:B------:R-:W-:Y:S01]  /*0e20*/  BSSY.RECONVERGENT B1, `(.L_x_71) ;  /* 0x0000007000017945 */ /* 0x000fe20003800200 */
[----:B-1----:R-:W-:-:S06]  /*0e30*/  ULEA UR4, UR5, UR4, 0x18 ;  /* 0x0000000405047291 */ /* 0x002fcc000f8ec0ff */
[----:B0-----:R-:W-:-:S07]  /*0e40*/  LEA R17, R14, UR4, 0x2 ;  /* 0x000000040e117c11 */ /* 0x001fce000f8e10ff */
.L_x_72:
[----:B------:R-:W0:Y:S02]  /*0e50*/  LDS R14, [R17] ;  /* 0x00000000110e7984 */ /* 0x000e240000000800 */
[----:B0----5:R-:W-:-:S05]  /*0e60*/  FADD R15, R19, R14 ;  /* 0x0000000e130f7221 */ /* 0x021fca0000000000 */
[----:B------:R-:W0:Y:S02]  /*0e70*/  ATOMS.CAST.SPIN P0, [R17], R14, R15 ;  /* 0x0000000e1100758d */ /* 0x000e24000180000f */
[----:B0-----:R-:W-:Y:S05]  /*0e80*/  @!P0 BRA `(.L_x_72) ;  /* 0xfffffffc00f08947 */ /* 0x001fea000383ffff */
[----:B------:R-:W-:Y:S05]  /*0e90*/  BSYNC.RECONVERGENT B1 ;  /* 0x0000000000017941 */ /* 0x000fea0003800200 */
.L_x_71:
[----:B------:R-:W-:-:S05]  /*0ea0*/  IMAD.WIDE R12, R8, 0x4, R12 ;  /* 0x00000004080c7825 */ /* 0x000fca00078e020c */
[----:B------:R0:W5:Y:S01]  /*0eb0*/  LDG.E R19, desc[UR8][R12.64] ;  /* 0x000000080c137981 */ /* 0x000162000c1e1900 */
[----:B------:R-:W-:Y:S01]  /*0ec0*/  BSSY.RECONVERGENT B1, `(.L_x_73) ;  /* 0x0000006000017945 */ /* 0x000fe20003800200 */
[----:B------:R-:W-:-:S07]  /*0ed0*/  LEA R17, R0, R17, 0x2 ;  /* 0x0000001100117211 */ /* 0x000fce00078e10ff */
.L_x_74:
[----:B------:R-:W1:Y:S02]  /*0ee0*/  LDS R14, [R17] ;  /* 0x00000000110e7984 */ /* 0x000e640000000800 */
[----:B-1---5:R-:W-:-:S05]  /*0ef0*/  FADD R15, R19, R14 ;  /* 0x0000000e130f7221 */ /* 0x022fca0000000000 */
[----:B------:R-:W1:Y:S02]  /*0f00*/  ATOMS.CAST.SPIN P0, [R17], R14, R15 ;  /* 0x0000000e1100758d */ /* 0x000e64000180000f */
[----:B-1----:R-:W-:Y:S05]  /*0f10*/  @!P0 BRA `(.L_x_74) ;  /* 0xfffffffc00f08947 */ /* 0x002fea000383ffff */
[----:B------:R-:W-:Y:S05]  /*0f20*/  BSYNC.RECONVERGENT B1 ;  /* 0x0000000000017941 */ /* 0x000fea0003800200 */
.L_x_73:
[----:B0-----:R-:W-:-:S05]  /*0f30*/  IMAD.WIDE R12, R8, 0x4, R12 ;  /* 0x00000004080c7825 */ /* 0x001fca00078e020c */
[----:B------:R0:W5:Y:S01]  /*0f40*/  LDG.E R19, desc[UR8][R12.64] ;  /* 0x000000080c137981 */ /* 0x000162000c1e1900 */
[----:B------:R-:W-:Y:S01]  /*0f50*/  BSSY.RECONVERGENT B1, `(.L_x_75) ;  /* 0x0000006000017945 */ /* 0x000fe20003800200 */
[----:B------:R-:W-:-:S07]  /*0f60*/  LEA R17, R0, R17, 0x2 ;  /* 0x0000001100117211 */ /* 0x000fce00078e10ff */
.L_x_76:
[----:B------:R-:W1:Y:S02]  /*0f70*/  LDS R14, [R17] ;  /* 0x00000000110e7984 */ /* 0x000e640000000800 */
[----:B-1---5:R-:W-:-:S05]  /*0f80*/  FADD R15, R19, R14 ;  /* 0x0000000e130f7221 */ /* 0x022fca0000000000 */
[----:B------:R-:W1:Y:S02]  /*0f90*/  ATOMS.CAST.SPIN P0, [R17], R14, R15 ;  /* 0x0000000e1100758d */ /* 0x000e64000180000f */
[----:B-1----:R-:W-:Y:S05]  /*0fa0*/  @!P0 BRA `(.L_x_76) ;  /* 0xfffffffc00f08947 */ /* 0x002fea000383ffff */
[----:B------:R-:W-:Y:S05]  /*0fb0*/  BSYNC.RECONVERGENT B1 ;  /* 0x0000000000017941 */ /* 0x000fea0003800200 */
.L_x_75:
[----:B0-----:R-:W-:-:S05]  /*0fc0*/  IMAD.WIDE R12, R8, 0x4, R12 ;  /* 0x00000004080c7825 */ /* 0x001fca00078e020c */
[----:B------:R0:W5:Y:S01]  /*0fd0*/  LDG.E R19, desc[UR8][R12.64] ;  /* 0x000000080c137981 */ /* 0x000162000c1e1900 */
[----:B------:R-:W-:Y:S01]  /*0fe0*/  BSSY.RECONVERGENT B1, `(.L_x_77) ;  /* 0x0000006000017945 */ /* 0x000fe20003800200 */
[----:B------:R-:W-:-:S07]  /*0ff0*/  LEA R17, R0, R17, 0x2 ;  /* 0x0000001100117211 */ /* 0x000fce00078e10ff */
.L_x_78:
[----:B------:R-:W1:Y:S02]  /*1000*/  LDS R14, [R17] ;  /* 0x00000000110e7984 */ /* 0x000e640000000800 */
[----:B-1---5:R-:W-:-:S05]  /*1010*/  FADD R15, R19, R14 ;  /* 0x0000000e130f7221 */ /* 0x022fca0000000000 */
[----:B------:R-:W1:Y:S02]  /*1020*/  ATOMS.CAST.SPIN P0, [R17], R14, R15 ;  /* 0x0000000e1100758d */ /* 0x000e64000180000f */
[----:B-1----:R-:W-:Y:S05]  /*1030*/  @!P0 BRA `(.L_x_78) ;  /* 0xfffffffc00f08947 */ /* 0x002fea000383ffff */
[----:B------:R-:W-:Y:S05]  /*1040*/  BSYNC.RECONVERGENT B1 ;  /* 0x0000000000017941 */ /* 0x000fea0003800200 */
.L_x_77:
[----:B0-----:R-:W-:-:S05]  /*1050*/  IMAD.WIDE R12, R8, 0x4, R12 ;  /* 0x00000004080c7825 */ /* 0x001fca00078e020c */
[----:B------:R0:W5:Y:S01]  /*1060*/  LDG.E R19, desc[UR8][R12.64] ;  /* 0x000000080c137981 */ /* 0x000162000c1e1900 */
[----:B------:R-:W-:Y:S01]  /*1070*/  BSSY.RECONVERGENT B1, `(.L_x_79) ;  /* 0x0000006000017945 */ /* 0x000fe20003800200 */
[----:B------:R-:W-:-:S07]  /*1080*/  LEA R17, R0, R17, 0x2 ;  /* 0x0000001100117211 */ /* 0x000fce00078e10ff */
.L_x_80:
[----:B------:R-:W1:Y:S02]  /*1090*/  LDS R14, [R17] ;  /* 0x00000000110e7984 */ /* 0x000e640000000800 */
[----:B-1---5:R-:W-:-:S05]  /*10a0*/  FADD R15, R19, R14 ;  /* 0x0000000e130f7221 */ /* 0x022fca0000000000 */
[----:B------:R-:W1:Y:S02]  /*10b0*/  ATOMS.CAST.SPIN P0, [R17], R14, R15 ;  /* 0x0000000e1100758d */ /* 0x000e64000180000f */
[----:B-1----:R-:W-:Y:S05]  /*10c0*/  @!P0 BRA `(.L_x_80) ;  /* 0xfffffffc00f08947 */ /* 0x002fea000383ffff */
[----:B------:R-:W-:Y:S05]  /*10d0*/  BSYNC.RECONVERGENT B1 ;  /* 0x0000000000017941 */ /* 0x000fea0003800200 */
.L_x_79:
[----:B0-----:R-:W-:-:S05]  /*10e0*/  IMAD.WIDE R12, R8, 0x4, R12 ;  /* 0x00000004080c7825 */ /* 0x001fca00078e020c */
[----:B------:R0:W5:Y:S01]  /*10f0*/  LDG.E R19, desc[UR8][R12.64] ;  /* 0x000000080c137981 */ /* 0x000162000c1e1900 */
[----:B------:R-:W-:Y:S01]  /*1100*/  BSSY.RECONVERGENT B1, `(.L_x_81) ;  /* 0x0000006000017945 */ /* 0x000fe20003800200 */
[----:B------:R-:W-:-:S07]  /*1110*/  LEA R17, R0, R17, 0x2 ;  /* 0x0000001100117211 */ /* 0x000fce00078e10ff */
.L_x_82:
[----:B------:R-:W1:Y:S02]  /*1120*/  LDS R14, [R17] ;  /* 0x00000000110e7984 */ /* 0x000e640000000800 */
[----:B-1---5:R-:W-:-:S05]  /*1130*/  FADD R15, R19, R14 ;  /* 0x0000000e130f7221 */ /* 0x022fca0000000000 */
[----:B------:R-:W1:Y:S02]  /*1140*/  ATOMS.CAST.SPIN P0, [R17], R14, R15 ;  /* 0x0000000e1100758d */ /* 0x000e64000180000f */
[----:B-1----:R-:W-:Y:S05]  /*1150*/  @!P0 BRA `(.L_x_82) ;  /* 0xfffffffc00f08947 */ /* 0x002fea000383ffff */
[----:B------:R-:W-:Y:S05]  /*1160*/  BSYNC.RECONVERGENT B1 ;  /* 0x0000000000017941 */ /* 0x000fea0003800200 */
.L_x_81:
[----:B0-----:R-:W-:-:S05]  /*1170*/  IMAD.WIDE R12, R8, 0x4, R12 ;  /* 0x00000004080c7825 */ /* 0x001fca00078e020c */
[----:B------:R0:W5:Y:S01]  /*1180*/  LDG.E R19, desc[UR8][R12.64] ;  /* 0x000000080c137981 */ /* 0x000162000c1e1900 */
[----:B------:R-:W-:Y:S01]  /*1190*/  BSSY.RECONVERGENT B1, `(.L_x_83) ;  /* 0x0000006000017945 */ /* 0x000fe20003800200 */
[----:B------:R-:W-:-:S07]  /*11a0*/  IMAD R17, R0, 0x4, R17 ;  /* 0x0000000400117824 */ /* 0x000fce00078e0211 */
.L_x_84:
[----:B------:R-:W1:Y:S02]  /*11b0*/  LDS R14, [R17] ;  /* 0x00000000110e7984 */ /* 0x000e640000000800 */
[----:B-1---5:R-:W-:-:S05]  /*11c0*/  FADD R15, R19, R14 ;  /* 0x0000000e130f7221 */ /* 0x022fca0000000000 */
[----:B------:R-:W1:Y:S02]  /*11d0*/  ATOMS.CAST.SPIN P0, [R17], R14, R15 ;  /* 0x0000000e1100758d */ /* 0x000e64000180000f */
[----:B-1----:R-:W-:Y:S05]  /*11e0*/  @!P0 BRA `(.L_x_84) ;  /* 0xfffffffc00f08947 */ /* 0x002fea000383ffff */
[----:B------:R-:W-:Y:S05]  /*11f0*/  BSYNC.RECONVERGENT B1 ;  /* 0x0000000000017941 */ /* 0x000fea0003800200 */
.L_x_83:
[----:B0-----:R-:W-:-:S05]  /*1200*/  IMAD.WIDE R12, R8, 0x4, R12 ;  /* 0x00000004080c7825 */ /* 0x001fca00078e020c */
[----:B------:R0:W5:Y:S01]  /*1210*/  LDG.E R15, desc[UR8][R12.64] ;  /* 0x000000080c0f7981 */ /* 0x000162000c1e1900 */
[----:B------:R-:W-:Y:S01]  /*1220*/  BSSY.RECONVERGENT B1, `(.L_x_85) ;  /* 0x0000006000017945 */ /* 0x000fe20003800200 */
[----:B------:R-:W-:-:S07]  /*1230*/  LEA R17, R0, R17, 0x2 ;  /* 0x0000001100117211 */ /* 0x000fce00078e10ff */
.L_x_86:
[----:B0-----:R-:W0:Y:S02]  /*1240*/  LDS R12, [R17] ;  /* 0x00000000110c7984 */ /* 0x001e240000000800 */
[----:B0----5:R-:W-:-:S05]  /*1250*/  FADD R13, R15, R12 ;  /* 0x0000000c0f0d7221 */ /* 0x021fca0000000000 */
[----:B------:R-:W0:Y:S02]  /*1260*/  ATOMS.CAST.SPIN P0, [R17], R12, R13 ;  /* 0x0000000c1100758d */ /* 0x000e24000180000d */
[----:B0-----:R-:W-:Y:S05]  /*1270*/  @!P0 BRA `(.L_x_86) ;  /* 0xfffffffc00f08947 */ /* 0x001fea000383ffff */
[----:B------:R-:W-:Y:S05]  /*1280*/  BSYNC.RECONVERGENT B1 ;  /* 0x0000000000017941 */ /* 0x000fea0003800200 */
.L_x_85:
[----:B------:R-:W-:-:S07]  /*1290*/  IADD3 R10, PT, PT, R10, 0x8, RZ ;  /* 0x000000080a0a7810 */ /* 0x000fce0007ffe0ff */
.L_x_70:
[----:B------:R-:W-:-:S13]  /*12a0*/  ISETP.NE.AND P0, PT, R9, RZ, PT ;  /* 0x000000ff0900720c */ /* 0x000fda0003f05270 */
[----:B------:R-:W-:Y:S05]  /*12b0*/  @!P0 BRA `(.L_x_35) ;  /* 0x00000004001c8947 */ /* 0x000fea0003800000 */
[----:B------:R-:W-:Y:S02]  /*12c0*/  ISETP.GE.U32.AND P0, PT, R9, 0x4, PT ;  /* 0x000000040900780c */ /* 0x000fe40003f06070 */
[----:B------:R-:W-:-:S11]  /*12d0*/  LOP3.LUT R11, R11, 0x3, RZ, 0xc0, !PT ;  /* 0x000000030b0b7812 */ /* 0x000fd600078ec0ff */
        /* <DEDUP_REMOVED lines=11> */
.L_x_89:
[----:B------:R-:W0:Y:S02]  /*1390*/  LDS R14, [R19] ;  /* 0x00000000130e7984 */ /* 0x000e240000000800 */
[----:B0----5:R-:W-:-:S05]  /*13a0*/  FADD R15, R9, R14 ;  /* 0x0000000e090f7221 */ /* 0x021fca0000000000 */
[----:B------:R-:W0:Y:S02]  /*13b0*/  ATOMS.CAST.SPIN P0, [R19], R14, R15 ;  /* 0x0000000e1300758d */ /* 0x000e24000180000f */
[----:B0-----:R-:W-:Y:S05]  /*13c0*/  @!P0 BRA `(.L_x_89) ;  /* 0xfffffffc00f08947 */ /* 0x001fea000383ffff */
[----:B------:R-:W-:Y:S05]  /*13d0*/  BSYNC.RECONVERGENT B1 ;  /* 0x0000000000017941 */ /* 0x000fea0003800200 */
.L_x_88:
[----:B------:R-:W-:-:S05]  /*13e0*/  IMAD.WIDE R12, R8, 0x4, R12 ;  /* 0x00000004080c7825 */ /* 0x000fca00078e020c */
[----:B------:R0:W5:Y:S01]  /*13f0*/  LDG.E R17, desc[UR8][R12.64] ;  /* 0x000000080c117981 */ /* 0x000162000c1e1900 */
[----:B------:R-:W-:Y:S01]  /*1400*/  BSSY.RECONVERGENT B1, `(.L_x_90) ;  /* 0x0000006000017945 */ /* 0x000fe20003800200 */
[----:B------:R-:W-:-:S07]  /*1410*/  LEA R9, R0, R19, 0x2 ;  /* 0x0000001300097211 */ /* 0x000fce00078e10ff */
.L_x_91:
[----:B------:R-:W1:Y:S02]  /*1420*/  LDS R14, [R9] ;  /* 0x00000000090e7984 */ /* 0x000e640000000800 */
[----:B-1---5:R-:W-:-:S05]  /*1430*/  FADD R15, R17, R14 ;  /* 0x0000000e110f7221 */ /* 0x022fca0000000000 */
[----:B------:R-:W1:Y:S02]  /*1440*/  ATOMS.CAST.SPIN P0, [R9], R14, R15 ;  /* 0x0000000e0900758d */ /* 0x000e64000180000f */
[----:B-1----:R-:W-:Y:S05]  /*1450*/  @!P0 BRA `(.L_x_91) ;  /* 0xfffffffc00f08947 */ /* 0x002fea000383ffff */
[----:B------:R-:W-:Y:S05]  /*1460*/  BSYNC.RECONVERGENT B1 ;  /* 0x0000000000017941 */ /* 0x000fea0003800200 */
.L_x_90:
[----:B0-----:R-:W-:-:S05]  /*1470*/  IMAD.WIDE R12, R8, 0x4, R12 ;  /* 0x00000004080c7825 */ /* 0x001fca00078e020c */
[----:B------:R0:W5:Y:S01]  /*1480*/  LDG.E R17, desc[UR8][R12.64] ;  /* 0x000000080c117981 */ /* 0x000162000c1e1900 */
[----:B------:R-:W-:Y:S01]  /*1490*/  BSSY.RECONVERGENT B1, `(.L_x_92) ;  /* 0x0000006000017945 */ /* 0x000fe20003800200 */
[----:B------:R-:W-:-:S07]  /*14a0*/  LEA R9, R0, R9, 0x2 ;  /* 0x0000000900097211 */ /* 0x000fce00078e10ff */
.L_x_93:
[----:B------:R-:W1:Y:S02]  /*14b0*/  LDS R14, [R9] ;  /* 0x00000000090e7984 */ /* 0x000e640000000800 */
[----:B-1---5:R-:W-:-:S05]  /*14c0*/  FADD R15, R17, R14 ;  /* 0x0000000e110f7221 */ /* 0x022fca0000000000 */
[----:B------:R-:W1:Y:S02]  /*14d0*/  ATOMS.CAST.SPIN P0, [R9], R14, R15 ;  /* 0x0000000e0900758d */ /* 0x000e64000180000f */
[----:B-1----:R-:W-:Y:S05]  /*14e0*/  @!P0 BRA `(.L_x_93) ;  /* 0xfffffffc00f08947 */ /* 0x002fea000383ffff */
[----:B------:R-:W-:Y:S05]  /*14f0*/  BSYNC.RECONVERGENT B1 ;  /* 0x0000000000017941 */ /* 0x000fea0003800200 */
.L_x_92:
[----:B0-----:R-:W-:-:S05]  /*1500*/  IMAD.WIDE R12, R8, 0x4, R12 ;  /* 0x00000004080c7825 */ /* 0x001fca00078e020c */
[----:B------:R0:W5:Y:S01]  /*1510*/  LDG.E R15, desc[UR8][R12.64] ;  /* 0x000000080c0f7981 */ /* 0x000162000c1e1900 */
[----:B------:R-:W-:Y:S01]  /*1520*/  BSSY.RECONVERGENT B1, `(.L_x_94) ;  /* 0x0000006000017945 */ /* 0x000fe20003800200 */
[----:B------:R-:W-:-:S07]  /*1530*/  LEA R9, R0, R9, 0x2 ;  /* 0x0000000900097211 */ /* 0x000fce00078e10ff */
.L_x_95:
[----:B0-----:R-:W0:Y:S02]  /*1540*/  LDS R12, [R9] ;  /* 0x00000000090c7984 */ /* 0x001e240000000800 */
[----:B0----5:R-:W-:-:S05]  /*1550*/  FADD R13, R15, R12 ;  /* 0x0000000c0f0d7221 */ /* 0x021fca0000000000 */
[----:B------:R-:W0:Y:S02]  /*1560*/  ATOMS.CAST.SPIN P0, [R9], R12, R13 ;  /* 0x0000000c0900758d */ /* 0x000e24000180000d */
[----:B0-----:R-:W-:Y:S05]  /*1570*/  @!P0 BRA `(.L_x_95) ;  /* 0xfffffffc00f08947 */ /* 0x001fea000383ffff */
[----:B------:R-:W-:Y:S05]  /*1580*/  BSYNC.RECONVERGENT B1 ;  /* 0x0000000000017941 */ /* 0x000fea0003800200 */
.L_x_94:
[----:B------:R-:W-:-:S07]  /*1590*/  VIADD R10, R10, 0x4 ;  /* 0x000000040a0a7836 */ /* 0x000fce0000000000 */
.L_x_87:
[----:B------:R-:W-:-:S13]  /*15a0*/  ISETP.NE.AND P0, PT, R11, RZ, PT ;  /* 0x000000ff0b00720c */ /* 0x000fda0003f05270 */
[----:B------:R-:W-:Y:S05]  /*15b0*/  @!P0 BRA `(.L_x_35) ;  /* 0x00000000005c8947 */ /* 0x000fea0003800000 */
[----:B------:R-:W0:Y:S01]  /*15c0*/  S2UR UR5, SR_CgaCtaId ;  /* 0x00000000000579c3 */ /* 0x000e220000008800 */
[----:B------:R-:W-:Y:S01]  /*15d0*/  UMOV UR4, 0x400 ;  /* 0x0000040000047882 */ /* 0x000fe20000000000 */
[C---:B------:R-:W-:Y:S01]  /*15e0*/  IMAD R0, R10.reuse, R0, R7 ;  /* 0x000000000a007224 */ /* 0x040fe200078e0207 */
[----:B------:R-:W-:Y:S01]  /*15f0*/  IADD3 R11, PT, PT, -R11, RZ, RZ ;  /* 0x000000ff0b0b7210 */ /* 0x000fe20007ffe1ff */
[----:B------:R-:W-:Y:S01]  /*1600*/  IMAD R5, R10, R8, R5 ;  /* 0x000000080a057224 */ /* 0x000fe200078e0205 */
[----:B0-----:R-:W-:-:S06]  /*1610*/  ULEA UR4, UR5, UR4, 0x18 ;  /* 0x0000000405047291 */ /* 0x001fcc000f8ec0ff */
[----:B------:R-:W-:-:S07]  /*1620*/  LEA R7, R0, UR4, 0x2 ;  /* 0x0000000400077c11 */ /* 0x000fce000f8e10ff */
.L_x_98:
[----:B------:R-:W0:Y:S02]  /*1630*/  LDC.64 R8, c[0x0][0x380] ;  /* 0x0000e000ff087b82 */ /* 0x000e240000000a00 */
[----:B0-----:R-:W-:-:S05]  /*1640*/  IMAD.WIDE R8, R5, 0x4, R8 ;  /* 0x0000000405087825 */ /* 0x001fca00078e0208 */
[----:B------:R0:W5:Y:S01]  /*1650*/  LDG.E R13, desc[UR8][R8.64] ;  /* 0x00000008080d7981 */ /* 0x000162000c1e1900 */
[----:B------:R-:W-:Y:S01]  /*1660*/  BSSY.RECONVERGENT B1, `(.L_x_96) ;  /* 0x0000005000017945 */ /* 0x000fe20003800200 */
.L_x_97:
[----:B0-----:R-:W0:Y:S02]  /*1670*/  LDS R8, [R7] ;  /* 0x0000000007087984 */ /* 0x001e240000000800 */
[----:B0----5:R-:W-:-:S05]  /*1680*/  FADD R9, R13, R8 ;  /* 0x000000080d097221 */ /* 0x021fca0000000000 */
[----:B------:R-:W0:Y:S02]  /*1690*/  ATOMS.CAST.SPIN P0, [R7], R8, R9 ;  /* 0x000000080700758d */ /* 0x000e240001800009 */
[----:B0-----:R-:W-:Y:S05]  /*16a0*/  @!P0 BRA `(.L_x_97) ;  /* 0xfffffffc00f08947 */ /* 0x001fea000383ffff */
[----:B------:R-:W-:Y:S05]  /*16b0*/  BSYNC.RECONVERGENT B1 ;  /* 0x0000000000017941 */ /* 0x000fea0003800200 */
.L_x_96:
[----:B------:R-:W0:Y:S01]  /*16c0*/  LDCU.64 UR4, c[0x0][0x3a0] ;  /* 0x00007400ff0477ac */ /* 0x000e220008000a00 */
[----:B------:R-:W-:-:S04]  /*16d0*/  IADD3 R11, PT, PT, R11, 0x1, RZ ;  /* 0x000000010b0b7810 */ /* 0x000fc80007ffe0ff */
[----:B------:R-:W-:Y:S02]  /*16e0*/  ISETP.NE.AND P0, PT, R11, RZ, PT ;  /* 0x000000ff0b00720c */ /* 0x000fe40003f05270 */
[----:B0-----:R-:W-:Y:S02]  /*16f0*/  MOV R0, UR5 ;  /* 0x0000000500007c02 */ /* 0x001fe40008000f00 */
[----:B------:R-:W-:Y:S02]  /*1700*/  IADD3 R5, PT, PT, R5, UR4, RZ ;  /* 0x0000000405057c10 */ /* 0x000fe4000fffe0ff */
[----:B------:R-:W-:-:S07]  /*1710*/  LEA R7, R0, R7, 0x2 ;  /* 0x0000000700077211 */ /* 0x000fce00078e10ff */
[----:B------:R-:W-:Y:S05]  /*1720*/  @P0 BRA `(.L_x_98) ;  /* 0xfffffffc00c00947 */ /* 0x000fea000383ffff */
.L_x_35:
[----:B------:R-:W-:Y:S05]  /*1730*/  BSYNC.RECONVERGENT B0 ;  /* 0x0000000000007941 */ /* 0x000fea0003800200 */
.L_x_34:
[----:B------:R-:W-:Y:S01]  /*1740*/  BAR.SYNC.DEFER_BLOCKING 0x0 ;  /* 0x0000000000007b1d */ /* 0x000fe20000010000 */
[C---:B------:R-:W-:Y:S02]  /*1750*/  ISETP.GE.AND P1, PT, R3.reuse, R2, PT ;  /* 0x000000020300720c */ /* 0x040fe40003f26270 */
[----:B------:R-:W-:-:S03]  /*1760*/  ISETP.GE.AND P0, PT, R3, R0, PT ;  /* 0x000000000300720c */ /* 0x000fc60003f06270 */
[----:B------:R-:W-:Y:S08]  /*1770*/  BSSY.RECONVERGENT B0, `(.L_x_99) ;  /* 0x0000010000007945 */ /* 0x000ff00003800200 */
[----:B------:R-:W-:Y:S05]  /*1780*/  @P1 BRA `(.L_x_100) ;  /* 0x0000000000381947 */ /* 0x000fea0003800000 */
[----:B------:R-:W1:Y:S01]  /*1790*/  S2R R10, SR_CgaCtaId ;  /* 0x00000000000a7919 */ /* 0x000e620000008800 */
[----:B0-----:R-:W0:Y:S01]  /*17a0*/  LDC.64 R8, c[0x0][0x390] ;  /* 0x0000e400ff087b82 */ /* 0x001e220000000a00 */
[----:B------:R-:W-:Y:S01]  /*17b0*/  MOV R7, 0x400 ;  /* 0x0000040000077802 */ /* 0x000fe20000000f00 */
[----:B------:R-:W-:-:S03]  /*17c0*/  IMAD R5, R2, UR6, RZ ;  /* 0x0000000602057c24 */ /* 0x000fc6000f8e02ff */
[----:B-1----:R-:W-:Y:S01]  /*17d0*/  LEA R14, R10, R7, 0x18 ;  /* 0x000000070a0e7211 */ /* 0x002fe200078ec0ff */
[----:B------:R-:W-:-:S07]  /*17e0*/  IMAD.MOV.U32 R7, RZ, RZ, R3 ;  /* 0x000000ffff077224 */ /* 0x000fce00078e0003 */
.L_x_101:
[----:B------:R-:W-:Y:S02]  /*17f0*/  LEA R12, R7, R14, 0x2 ;  /* 0x0000000e070c7211 */ /* 0x000fe400078e10ff */
[-C--:B-1----:R-:W-:Y:S02]  /*1800*/  IADD3 R11, PT, PT, R5, R7.reuse, RZ ;  /* 0x00000007050b7210 */ /* 0x082fe40007ffe0ff */
[----:B------:R-:W-:Y:S01]  /*1810*/  IADD3 R7, PT, PT, R6, R7, RZ ;  /* 0x0000000706077210 */ /* 0x000fe20007ffe0ff */
[----:B------:R-:W1:Y:S02]  /*1820*/  LDS R13, [R12] ;  /* 0x000000000c0d7984 */ /* 0x000e640000000800 */
[----:B0-----:R-:W-:Y:S01]  /*1830*/  IMAD.WIDE.U32 R10, R11, 0x4, R8 ;  /* 0x000000040b0a7825 */ /* 0x001fe200078e0008 */
[----:B------:R-:W-:-:S04]  /*1840*/  ISETP.GE.AND P1, PT, R7, R2, PT ;  /* 0x000000020700720c */ /* 0x000fc80003f26270 */
[----:B-1----:R1:W-:Y:S09]  /*1850*/  STG.E desc[UR8][R10.64], R13 ;  /* 0x0000000d0a007986 */ /* 0x0023f2000c101908 */
[----:B------:R-:W-:Y:S05]  /*1860*/  @!P1 BRA `(.L_x_101) ;  /* 0xfffffffc00e09947 */ /* 0x000fea000383ffff */
.L_x_100:
[----:B------:R-:W-:Y:S05]  /*1870*/  BSYNC.RECONVERGENT B0 ;  /* 0x0000000000007941 */ /* 0x000fea0003800200 */
.L_x_99:
[----:B------:R-:W-:Y:S05]  /*1880*/  @P0 EXIT ;  /* 0x000000000000094d */ /* 0x000fea0003800000 */
[----:B-1----:R-:W1:Y:S02]  /*1890*/  LDC.64 R10, c[0x0][0x398] ;  /* 0x0000e600ff0a7b82 */ /* 0x002e640000000a00 */
.L_x_102:
[----:B------:R-:W-:Y:S01]  /*18a0*/  LEA R2, R3, R4, 0x2 ;  /* 0x0000000403027211 */ /* 0x000fe200078e10ff */
[----:B0-2---:R-:W-:Y:S01]  /*18b0*/  IMAD R9, R0, UR6, R3 ;  /* 0x0000000600097c24 */ /* 0x005fe2000f8e0203 */
[----:B------:R-:W-:-:S03]  /*18c0*/  IADD3 R3, PT, PT, R6, R3, RZ ;  /* 0x0000000306037210 */ /* 0x000fc60007ffe0ff */
[----:B------:R-:W0:Y:S01]  /*18d0*/  LDS R5, [R2] ;  /* 0x0000000002057984 */ /* 0x000e220000000800 */
[----:B-1----:R-:W-:Y:S01]  /*18e0*/  IMAD.WIDE.U32 R8, R9, 0x4, R10 ;  /* 0x0000000409087825 */ /* 0x002fe200078e000a */
[----:B------:R-:W-:-:S04]  /*18f0*/  ISETP.GE.AND P0, PT, R3, R0, PT ;  /* 0x000000000300720c */ /* 0x000fc80003f06270 */
[----:B0-----:R2:W-:Y:S09]  /*1900*/  STG.E desc[UR8][R8.64], R5 ;  /* 0x0000000508007986 */ /* 0x0015f2000c101908 */
[----:B------:R-:W-:Y:S05]  /*1910*/  @!P0 BRA `(.L_x_102) ;  /* 0xfffffffc00e08947 */ /* 0x000fea000383ffff */
[----:B------:R-:W-:Y:S05]  /*1920*/  EXIT ;  /* 0x000000000000794d */ /* 0x000fea0003800000 */
.L_x_103:
        /* <DEDUP_REMOVED lines=13> */
.L_x_205:


//--------------------- .text._Z23resetCentroidsAndCountsPfPiii --------------------------
	.section	.text._Z23resetCentroidsAndCountsPfPiii,"ax",@progbits
	.align	128
        .global         _Z23resetCentroidsAndCountsPfPiii
        .type           _Z23resetCentroidsAndCountsPfPiii,@function
        .size           _Z23resetCentroidsAndCountsPfPiii,(.L_x_206 - _Z23resetCentroidsAndCountsPfPiii)
        .other          _Z23resetCentroidsAndCountsPfPiii,@"STO_CUDA_ENTRY STV_DEFAULT"
_Z23resetCentroidsAndCountsPfPiii:
.text._Z23resetCentroidsAndCountsPfPiii:
[----:B------:R-:W-:Y:S01]  /*0000*/  LDC R1, c[0x0][0x37c] ;  /* 0x0000df00ff017b82 */ /* 0x000fe20000000800 */
[----:B------:R-:W0:Y:S07]  /*0010*/  S2R R0, SR_TID.X ;  /* 0x0000000000007919 */ /* 0x000e2e0000002100 */
[----:B------:R-:W0:Y:S01]  /*0020*/  S2UR UR5, SR_CTAID.X ;  /* 0x00000000000579c3 */ /* 0x000e220000002500 */
[----:B------:R-:W1:Y:S07]  /*0030*/  LDCU.64 UR6, c[0x0][0x390] ;  /* 0x00007200ff0677ac */ /* 0x000e6e0008000a00 */
[----:B------:R-:W0:Y:S01]  /*0040*/  LDC R5, c[0x0][0x360] ;  /* 0x0000d800ff057b82 */ /* 0x000e220000000800 */
[----:B-1----:R-:W-:Y:S01]  /*0050*/  UIMAD UR4, UR7, UR6, URZ ;  /* 0x00000006070472a4 */ /* 0x002fe2000f8e02ff */
[----:B0-----:R-:W-:-:S05]  /*0060*/  IMAD R5, R5, UR5, R0 ;  /* 0x0000000505057c24 */ /* 0x001fca000f8e0200 */
[----:B------:R-:W-:-:S13]  /*0070*/  ISETP.GE.AND P0, PT, R5, UR4, PT ;  /* 0x0000000405007c0c */ /* 0x000fda000bf06270 */
[----:B------:R-:W-:Y:S05]  /*0080*/  @P0 EXIT ;  /* 0x000000000000094d */ /* 0x000fea0003800000 */
[----:B------:R-:W0:Y:S01]  /*0090*/  LDC.64 R2, c[0x0][0x380] ;  /* 0x0000e000ff027b82 */ /* 0x000e220000000a00 */
[----:B------:R-:W1:Y:S01]  /*00a0*/  LDCU.64 UR4, c[0x0][0x358] ;  /* 0x00006b00ff0477ac */ /* 0x000e620008000a00 */
[C---:B------:R-:W-:Y:S01]  /*00b0*/  ISETP.GE.AND P0, PT, R5.reuse, UR6, PT ;  /* 0x0000000605007c0c */ /* 0x040fe2000bf06270 */
[----:B0-----:R-:W-:-:S05]  /*00c0*/  IMAD.WIDE R2, R5, 0x4, R2 ;  /* 0x0000000405027825 */ /* 0x001fca00078e0202 */
[----:B-1----:R0:W-:Y:S07]  /*00d0*/  STG.E desc[UR4][R2.64], RZ ;  /* 0x000000ff02007986 */ /* 0x0021ee000c101904 */
[----:B------:R-:W-:Y:S05]  /*00e0*/  @P0 EXIT ;  /* 0x000000000000094d */ /* 0x000fea0003800000 */
[----:B0-----:R-:W0:Y:S02]  /*00f0*/  LDC.64 R2, c[0x0][0x388] ;  /* 0x0000e200ff027b82 */ /* 0x001e240000000a00 */
[----:B0-----:R-:W-:-:S05]  /*0100*/  IMAD.WIDE R2, R5, 0x4, R2 ;  /* 0x0000000405027825 */ /* 0x001fca00078e0202 */
[----:B------:R-:W-:Y:S01]  /*0110*/  STG.E desc[UR4][R2.64], RZ ;  /* 0x000000ff02007986 */ /* 0x000fe2000c101904 */
[----:B------:R-:W-:Y:S05]  /*0120*/  EXIT ;  /* 0x000000000000794d */ /* 0x000fea0003800000 */
.L_x_104:
        /* <DEDUP_REMOVED lines=13> */
.L_x_206:


//--------------------- .text._Z44assignPointsToClustersWithTriangleInequalityPKfS0_S0_PfPiS2_iii --------------------------
	.section	.text._Z44assignPointsToClustersWithTriangleInequalityPKfS0_S0_PfPiS2_iii,"ax",@progbits
	.align	128
        .global         _Z44assignPointsToClustersWithTriangleInequalityPKfS0_S0_PfPiS2_iii
        .type           _Z44assignPointsToClustersWithTriangleInequalityPKfS0_S0_PfPiS2_iii,@function
        .size           _Z44assignPointsToClustersWithTriangleInequalityPKfS0_S0_PfPiS2_iii,(.L_x_199 - _Z44assignPointsToClustersWithTriangleInequalityPKfS0_S0_PfPiS2_iii)
        .other          _Z44assignPointsToClustersWithTriangleInequalityPKfS0_S0_PfPiS2_iii,@"STO_CUDA_ENTRY STV_DEFAULT"
_Z44assignPointsToClustersWithTriangleInequalityPKfS0_S0_PfPiS2_iii:
.text._Z44assignPointsToClustersWithTriangleInequalityPKfS0_S0_PfPiS2_iii:
[----:B------:R-:W-:Y:S01]  /*0000*/  LDC R1, c[0x0][0x37c] ;  /* 0x0000df00ff017b82 */ /* 0x000fe20000000800 */
[----:B------:R-:W0:Y:S07]  /*0010*/  S2R R11, SR_TID.X ;  /* 0x00000000000b7919 */ /* 0x000e2e0000002100 */
[----:B------:R-:W0:Y:S08]  /*0020*/  S2UR UR4, SR_CTAID.X ;  /* 0x00000000000479c3 */ /* 0x000e300000002500 */
[----:B------:R-:W0:Y:S08]  /*0030*/  LDC R4, c[0x0][0x360] ;  /* 0x0000d800ff047b82 */ /* 0x000e300000000800 */
[----:B------:R-:W1:Y:S01]  /*0040*/  LDC R6, c[0x0][0x3b0] ;  /* 0x0000ec00ff067b82 */ /* 0x000e620000000800 */
[----:B0-----:R-:W-:-:S05]  /*0050*/  IMAD R3, R4, UR4, R11 ;  /* 0x0000000404037c24 */ /* 0x001fca000f8e020b */
[----:B-1----:R-:W-:-:S13]  /*0060*/  ISETP.GE.AND P0, PT, R3, R6, PT ;  /* 0x000000060300720c */ /* 0x002fda0003f06270 */
[----:B------:R-:W-:Y:S05]  /*0070*/  @P0 EXIT ;  /* 0x000000000000094d */ /* 0x000fea0003800000 */
[----:B------:R-:W0:Y:S01]  /*0080*/  LDC.64 R12, c[0x0][0x3a0] ;  /* 0x0000e800ff0c7b82 */ /* 0x000e220000000a00 */
[----:B------:R-:W1:Y:S01]  /*0090*/  LDCU.64 UR6, c[0x0][0x358] ;  /* 0x00006b00ff0677ac */ /* 0x000e620008000a00 */
[----:B------:R-:W2:Y:S06]  /*00a0*/  LDCU UR4, c[0x0][0x3b4] ;  /* 0x00007680ff0477ac */ /* 0x000eac0008000800 */
[----:B------:R-:W3:Y:S01]  /*00b0*/  LDC R5, c[0x0][0x3b8] ;  /* 0x0000ee00ff057b82 */ /* 0x000ee20000000800 */
[----:B0-----:R-:W-:-:S05]  /*00c0*/  IMAD.WIDE R12, R3, 0x4, R12 ;  /* 0x00000004030c7825 */ /* 0x001fca00078e020c */
[----:B-1----:R0:W5:Y:S01]  /*00d0*/  LDG.E R0, desc[UR6][R12.64] ;  /* 0x000000060c007981 */ /* 0x002162000c1e1900 */
[----:B--2---:R-:W-:Y:S01]  /*00e0*/  MOV R24, UR4 ;  /* 0x0000000400187c02 */ /* 0x004fe20008000f00 */
[----:B------:R-:W-:Y:S04]  /*00f0*/  BSSY.RECONVERGENT B0, `(.L_x_105) ;  /* 0x000001e000007945 */ /* 0x000fe80003800200 */
[----:B---3--:R-:W-:-:S05]  /*0100*/  IMAD R2, R5, R24, RZ ;  /* 0x0000001805027224 */ /* 0x008fca00078e02ff */
[----:B------:R-:W-:-:S13]  /*0110*/  ISETP.GE.AND P0, PT, R11, R2, PT ;  /* 0x000000020b00720c */ /* 0x000fda0003f06270 */
[----:B0-----:R-:W-:Y:S05]  /*0120*/  @P0 BRA `(.L_x_106) ;  /* 0x0000000000680947 */ /* 0x001fea0003800000 */
[----:B------:R-:W-:-:S13]  /*0130*/  ISETP.GE.U32.AND P0, PT, R2, 0x401, PT ;  /* 0x000004010200780c */ /* 0x000fda0003f06070 */
[----:B------:R-:W-:Y:S05]  /*0140*/  @!P0 BRA `(.L_x_107) ;  /* 0x0000000000348947 */ /* 0x000fea0003800000 */
[----:B------:R-:W0:Y:S01]  /*0150*/  S2R R10, SR_CgaCtaId ;  /* 0x00000000000a7919 */ /* 0x000e220000008800 */
[----:B------:R-:W1:Y:S01]  /*0160*/  LDC.64 R8, c[0x0][0x388] ;  /* 0x0000e200ff087b82 */ /* 0x000e620000000a00 */
[----:B------:R-:W-:Y:S02]  /*0170*/  MOV R7, 0x400 ;  /* 0x0000040000077802 */ /* 0x000fe40000000f00 */
[----:B------:R-:W-:Y:S02]  /*0180*/  MOV R17, R11 ;  /* 0x0000000b00117202 */ /* 0x000fe40000000f00 */
[----:B0-----:R-:W-:-:S07]  /*0190*/  LEA R7, R10, R7, 0x18 ;  /* 0x000000070a077211 */ /* 0x001fce00078ec0ff */
.L_x_108:
[----:B01----:R-:W-:-:S06]  /*01a0*/  IMAD.WIDE R14, R17, 0x4, R8 ;  /* 0x00000004110e7825 */ /* 0x003fcc00078e0208 */
[----:B------:R-:W2:Y:S01]  /*01b0*/  LDG.E R14, desc[UR6][R14.64] ;  /* 0x000000060e0e7981 */ /* 0x000ea2000c1e1900 */
[----:B------:R-:W-:Y:S01]  /*01c0*/  IMAD R19, R17, 0x4, R7 ;  /* 0x0000000411137824 */ /* 0x000fe200078e0207 */
[----:B------:R-:W-:-:S04]  /*01d0*/  IADD3 R17, PT, PT, R4, R17, RZ ;  /* 0x0000001104117210 */ /* 0x000fc80007ffe0ff */
[----:B------:R-:W-:Y:S01]  /*01e0*/  ISETP.GE.AND P0, PT, R17, R2, PT ;  /* 0x000000021100720c */ /* 0x000fe20003f06270 */
[----:B--2---:R0:W-:-:S12]  /*01f0*/  STS [R19], R14 ;  /* 0x0000000e13007388 */ /* 0x0041d80000000800 */
[----:B------:R-:W-:Y:S05]  /*0200*/  @!P0 BRA `(.L_x_108) ;  /* 0xfffffffc00e48947 */ /* 0x000fea000383ffff */
[----:B------:R-:W-:Y:S05]  /*0210*/  BRA `(.L_x_106) ;  /* 0x00000000002c7947 */ /* 0x000fea0003800000 */
.L_x_107:
[----:B------:R-:W0:Y:S01]  /*0220*/  S2R R9, SR_CgaCtaId ;  /* 0x0000000000097919 */ /* 0x000e220000008800 */
[----:B------:R-:W-:Y:S02]  /*0230*/  MOV R8, 0x400 ;  /* 0x0000040000087802 */ /* 0x000fe40000000f00 */
[----:B------:R-:W-:Y:S02]  /*0240*/  MOV R7, R11 ;  /* 0x0000000b00077202 */ /* 0x000fe40000000f00 */
[----:B0-----:R-:W-:-:S07]  /*0250*/  LEA R10, R9, R8, 0x18 ;  /* 0x00000008090a7211 */ /* 0x001fce00078ec0ff */
.L_x_109:
[C---:B-1----:R-:W-:Y:S01]  /*0260*/  IMAD.SHL.U32 R8, R7.reuse, 0x4, RZ ;  /* 0x0000000407087824 */ /* 0x042fe200078e00ff */
[----:B------:R-:W-:Y:S02]  /*0270*/  LEA R9, R7, R10, 0x2 ;  /* 0x0000000a07097211 */ /* 0x000fe400078e10ff */
[----:B------:R-:W-:-:S03]  /*0280*/  IADD3 R7, PT, PT, R4, R7, RZ ;  /* 0x0000000704077210 */ /* 0x000fc60007ffe0ff */
[----:B------:R-:W0:Y:S01]  /*0290*/  LDC R8, c[0x3][R8] ;  /* 0x00c0000008087b82 */ /* 0x000e220000000800 */
[----:B------:R-:W-:Y:S01]  /*02a0*/  ISETP.GE.AND P0, PT, R7, R2, PT ;  /* 0x000000020700720c */ /* 0x000fe20003f06270 */
[----:B0-----:R1:W-:-:S12]  /*02b0*/  STS [R9], R8 ;  /* 0x0000000809007388 */ /* 0x0013d80000000800 */
[----:B------:R-:W-:Y:S05]  /*02c0*/  @!P0 BRA `(.L_x_109) ;  /* 0xfffffffc00e48947 */ /* 0x000fea000383ffff */
.L_x_106:
[----:B------:R-:W-:Y:S05]  /*02d0*/  BSYNC.RECONVERGENT B0 ;  /* 0x0000000000007941 */ /* 0x000fea0003800200 */
.L_x_105:
[----:B-1----:R-:W1:Y:S01]  /*02e0*/  S2R R8, SR_CgaCtaId ;  /* 0x0000000000087919 */ /* 0x002e620000008800 */
[----:B------:R-:W-:Y:S01]  /*02f0*/  IMAD R10, R24, R24, RZ ;  /* 0x00000018180a7224 */ /* 0x000fe200078e02ff */
[----:B------:R-:W-:Y:S01]  /*0300*/  MOV R7, 0x400 ;  /* 0x0000040000077802 */ /* 0x000fe20000000f00 */
[----:B------:R-:W-:Y:S03]  /*0310*/  BSSY.RECONVERGENT B0, `(.L_x_110) ;  /* 0x0000018000007945 */ /* 0x000fe60003800200 */
[----:B------:R-:W-:Y:S02]  /*0320*/  ISETP.GE.U32.AND P0, PT, R11, R10, PT ;  /* 0x0000000a0b00720c */ /* 0x000fe40003f06070 */
[----:B-1----:R-:W-:-:S05]  /*0330*/  LEA R7, R8, R7, 0x18 ;  /* 0x0000000708077211 */ /* 0x002fca00078ec0ff */
[----:B------:R-:W-:-:S06]  /*0340*/  IMAD R2, R2, 0x4, R7 ;  /* 0x0000000402027824 */ /* 0x000fcc00078e0207 */
[----:B------:R-:W-:Y:S05]  /*0350*/  @P0 BRA `(.L_x_111) ;  /* 0x00000000004c0947 */ /* 0x000fea0003800000 */
[----:B------:R-:W1:Y:S01]  /*0360*/  LDC.64 R8, c[0x0][0x390] ;  /* 0x0000e400ff087b82 */ /* 0x000e620000000a00 */
[----:B------:R-:W-:-:S13]  /*0370*/  ISETP.GE.U32.AND P0, PT, R10, 0x401, PT ;  /* 0x000004010a00780c */ /* 0x000fda0003f06070 */
[----:B------:R-:W-:Y:S05]  /*0380*/  @!P0 BRA `(.L_x_112) ;  /* 0x0000000000208947 */ /* 0x000fea0003800000 */
.L_x_113:
[----:B012---:R-:W-:-:S06]  /*0390*/  IMAD.WIDE R14, R11, 0x4, R8 ;  /* 0x000000040b0e7825 */ /* 0x007fcc00078e0208 */
[----:B------:R-:W2:Y:S01]  /*03a0*/  LDG.E R14, desc[UR6][R14.64] ;  /* 0x000000060e0e7981 */ /* 0x000ea2000c1e1900 */
[----:B------:R-:W-:Y:S02]  /*03b0*/  LEA R17, R11, R2, 0x2 ;  /* 0x000000020b117211 */ /* 0x000fe400078e10ff */
[----:B------:R-:W-:-:S04]  /*03c0*/  IADD3 R11, PT, PT, R4, R11, RZ ;  /* 0x0000000b040b7210 */ /* 0x000fc80007ffe0ff */
[----:B------:R-:W-:Y:S01]  /*03d0*/  ISETP.GE.AND P0, PT, R11, R10, PT ;  /* 0x0000000a0b00720c */ /* 0x000fe20003f06270 */
[----:B--2---:R2:W-:-:S12]  /*03e0*/  STS [R17], R14 ;  /* 0x0000000e11007388 */ /* 0x0045d80000000800 */
[----:B------:R-:W-:Y:S05]  /*03f0*/  @!P0 BRA `(.L_x_113) ;  /* 0xfffffffc00e48947 */ /* 0x000fea000383ffff */
[----:B------:R-:W-:Y:S05]  /*0400*/  BRA `(.L_x_111) ;  /* 0x0000000000207947 */ /* 0x000fea0003800000 */
.L_x_112:
[----:B0-----:R-:W-:-:S07]  /*0410*/  IMAD.MOV.U32 R14, RZ, RZ, 0x1000 ;  /* 0x00001000ff0e7424 */ /* 0x001fce00078e00ff */
.L_x_114:
[C---:B-1-3--:R-:W-:Y:S02]  /*0420*/  LEA R8, R11.reuse, R14, 0x2 ;  /* 0x0000000e0b087211 */ /* 0x04afe400078e10ff */
[----:B------:R-:W-:Y:S01]  /*0430*/  LEA R9, R11, R2, 0x2 ;  /* 0x000000020b097211 */ /* 0x000fe200078e10ff */
[----:B------:R-:W-:-:S03]  /*0440*/  IMAD.IADD R11, R4, 0x1, R11 ;  /* 0x00000001040b7824 */ /* 0x000fc600078e020b */
[----:B------:R-:W0:Y:S02]  /*0450*/  LDC R8, c[0x3][R8] ;  /* 0x00c0000008087b82 */ /* 0x000e240000000800 */
[----:B------:R-:W-:Y:S01]  /*0460*/  ISETP.GE.U32.AND P0, PT, R11, R10, PT ;  /* 0x0000000a0b00720c */ /* 0x000fe20003f06070 */
[----:B0-----:R3:W-:-:S12]  /*0470*/  STS [R9], R8 ;  /* 0x0000000809007388 */ /* 0x0017d80000000800 */
[----:B------:R-:W-:Y:S05]  /*0480*/  @!P0 BRA `(.L_x_114) ;  /* 0xfffffffc00e48947 */ /* 0x000fea000383ffff */
.L_x_111:
[----:B------:R-:W-:Y:S05]  /*0490*/  BSYNC.RECONVERGENT B0 ;  /* 0x0000000000007941 */ /* 0x000fea0003800200 */
.L_x_110:
[----:B------:R-:W-:Y:S01]  /*04a0*/  BAR.SYNC.DEFER_BLOCKING 0x0 ;  /* 0x0000000000007b1d */ /* 0x000fe20000010000 */
[----:B-----5:R-:W-:Y:S02]  /*04b0*/  ISETP.GE.AND P0, PT, R0, RZ, PT ;  /* 0x000000ff0000720c */ /* 0x020fe40003f06270 */
[----:B------:R-:W-:-:S03]  /*04c0*/  MOV R4, 0x7f7fffff ;  /* 0x7f7fffff00047802 */ /* 0x000fc60000000f00 */
[----:B------:R-:W-:Y:S08]  /*04d0*/  BSSY.RECONVERGENT B0, `(.L_x_115) ;  /* 0x0000098000007945 */ /* 0x000ff00003800200 */
[----:B------:R-:W-:Y:S05]  /*04e0*/  @!P0 BRA `(.L_x_116) ;  /* 0x0000000800588947 */ /* 0x000fea0003800000 */
[----:B------:R-:W-:Y:S01]  /*04f0*/  ISETP.GE.AND P0, PT, R5, 0x1, PT ;  /* 0x000000010500780c */ /* 0x000fe20003f06270 */
[----:B------:R-:W-:-:S12]  /*0500*/  HFMA2 R4, -RZ, RZ, 0, 0 ;  /* 0x00000000ff047431 */ /* 0x000fd800000001ff */
[----:B------:R-:W-:Y:S05]  /*0510*/  @!P0 BRA `(.L_x_117) ;  /* 0x0000000400f48947 */ /* 0x000fea0003800000 */
[C---:B------:R-:W-:Y:S01]  /*0520*/  ISETP.GE.U32.AND P1, PT, R5.reuse, 0x8, PT ;  /* 0x000000080500780c */ /* 0x040fe20003f26070 */
[----:B------:R-:W-:Y:S01]  /*0530*/  IMAD.MOV.U32 R4, RZ, RZ, RZ ;  /* 0x000000ffff047224 */ /* 0x000fe200078e00ff */
[----:B------:R-:W-:Y:S02]  /*0540*/  LOP3.LUT R11, R5, 0x7, RZ, 0xc0, !PT ;  /* 0x00000007050b7812 */ /* 0x000fe400078ec0ff */
[----:B---3--:R-:W-:Y:S02]  /*0550*/  MOV R9, RZ ;  /* 0x000000ff00097202 */ /* 0x008fe40000000f00 */
[----:B------:R-:W-:-:S07]  /*0560*/  ISETP.NE.AND P0, PT, R11, RZ, PT ;  /* 0x000000ff0b00720c */ /* 0x000fce0003f05270 */
[----:B------:R-:W-:Y:S06]  /*0570*/  @!P1 BRA `(.L_x_118) ;  /* 0x0000000000e49947 */ /* 0x000fec0003800000 */
[----:B0-2---:R-:W0:Y:S01]  /*0580*/  LDC.64 R14, c[0x0][0x380] ;  /* 0x0000e000ff0e7b82 */ /* 0x005e220000000a00 */
[----:B------:R-:W-:Y:S01]  /*0590*/  LOP3.LUT R9, R5, 0x7ffffff8, RZ, 0xc0, !PT ;  /* 0x7ffffff805097812 */ /* 0x000fe200078ec0ff */
[----:B------:R-:W-:Y:S01]  /*05a0*/  UMOV UR4, URZ ;  /* 0x000000ff00047c82 */ /* 0x000fe20008000000 */
[----:B------:R-:W-:-:S07]  /*05b0*/  MOV R4, RZ ;  /* 0x000000ff00047202 */ /* 0x000fce0000000f00 */
.L_x_119:
[----:B------:R-:W-:-:S04]  /*05c0*/  IMAD R29, R6, UR4, R3 ;  /* 0x00000004061d7c24 */ /* 0x000fc8000f8e0203 */
[----:B0-----:R-:W-:-:S05]  /*05d0*/  IMAD.WIDE R28, R29, 0x4, R14 ;  /* 0x000000041d1c7825 */ /* 0x001fca00078e020e */
[----:B------:R0:W2:Y:S02]  /*05e0*/  LDG.E R8, desc[UR6][R28.64] ;  /* 0x000000061c087981 */ /* 0x0000a4000c1e1900 */
[----:B0-----:R-:W-:-:S05]  /*05f0*/  IMAD.WIDE R28, R6, 0x4, R28 ;  /* 0x00000004061c7825 */ /* 0x001fca00078e021c */
[----:B------:R0:W3:Y:S01]  /*0600*/  LDG.E R10, desc[UR6][R28.64] ;  /* 0x000000061c0a7981 */ /* 0x0000e2000c1e1900 */
[----:B------:R-:W-:-:S05]  /*0610*/  IMAD.WIDE R26, R6, 0x4, R28 ;  /* 0x00000004061a7825 */ /* 0x000fca00078e021c */
[----:B------:R1:W4:Y:S01]  /*0620*/  LDG.E R25, desc[UR6][R26.64] ;  /* 0x000000061a197981 */ /* 0x000322000c1e1900 */
[----:B------:R-:W-:-:S04]  /*0630*/  IMAD.WIDE R20, R6, 0x4, R26 ;  /* 0x0000000406147825 */ /* 0x000fc800078e021a */
[C---:B------:R-:W-:Y:S02]  /*0640*/  IMAD.WIDE R16, R6.reuse, 0x4, R20 ;  /* 0x0000000406107825 */ /* 0x040fe400078e0214 */
[----:B------:R-:W5:Y:S02]  /*0650*/  LDG.E R20, desc[UR6][R20.64] ;  /* 0x0000000614147981 */ /* 0x000f64000c1e1900 */
[C---:B------:R-:W-:Y:S02]  /*0660*/  IMAD.WIDE R18, R6.reuse, 0x4, R16 ;  /* 0x0000000406127825 */ /* 0x040fe400078e0210 */
[----:B------:R-:W4:Y:S02]  /*0670*/  LDG.E R16, desc[UR6][R16.64] ;  /* 0x0000000610107981 */ /* 0x000f24000c1e1900 */
[C---:B------:R-:W-:Y:S02]  /*0680*/  IMAD.WIDE R22, R6.reuse, 0x4, R18 ;  /* 0x0000000406167825 */ /* 0x040fe400078e0212 */
[----:B------:R-:W4:Y:S02]  /*0690*/  LDG.E R18, desc[UR6][R18.64] ;  /* 0x0000000612127981 */ /* 0x000f24000c1e1900 */
[----:B0-----:R-:W-:-:S02]  /*06a0*/  IMAD.WIDE R28, R6, 0x4, R22 ;  /* 0x00000004061c7825 */ /* 0x001fc400078e0216 */
[----:B------:R-:W4:Y:S04]  /*06b0*/  LDG.E R17, desc[UR6][R22.64] ;  /* 0x0000000616117981 */ /* 0x000f28000c1e1900 */
[----:B------:R0:W4:Y:S01]  /*06c0*/  LDG.E R28, desc[UR6][R28.64] ;  /* 0x000000061c1c7981 */ /* 0x000122000c1e1900 */
[----:B-1----:R-:W-:Y:S01]  /*06d0*/  IMAD R26, R24, UR4, R0 ;  /* 0x00000004181a7c24 */ /* 0x002fe2000f8e0200 */
[----:B------:R-:W-:-:S03]  /*06e0*/  UIADD3 UR4, UPT, UPT, UR4, 0x8, URZ ;  /* 0x0000000804047890 */ /* 0x000fc6000fffe0ff */
[----:B------:R-:W-:-:S03]  /*06f0*/  IMAD R27, R26, 0x4, R7 ;  /* 0x000000041a1b7824 */ /* 0x000fc600078e0207 */
[----:B------:R-:W-:Y:S02]  /*0700*/  ISETP.NE.AND P1, PT, R9, UR4, PT ;  /* 0x0000000409007c0c */ /* 0x000fe4000bf25270 */
[----:B------:R1:W2:Y:S02]  /*0710*/  LDS R26, [R27] ;  /* 0x000000001b1a7984 */ /* 0x0002a40000000800 */
[----:B-1----:R-:W-:-:S04]  /*0720*/  LEA R27, R24, R27, 0x2 ;  /* 0x0000001b181b7211 */ /* 0x002fc800078e10ff */
[C---:B0-----:R-:W-:Y:S01]  /*0730*/  LEA R29, R24.reuse, R27, 0x2 ;  /* 0x0000001b181d7211 */ /* 0x041fe200078e10ff */
[----:B------:R-:W3:Y:S04]  /*0740*/  LDS R21, [R27] ;  /* 0x000000001b157984 */ /* 0x000ee80000000800 */
[----:B------:R-:W-:-:S05]  /*0750*/  IMAD R19, R24, 0x4, R29 ;  /* 0x0000000418137824 */ /* 0x000fca00078e021d */
[----:B------:R-:W-:Y:S02]  /*0760*/  LEA R22, R24, R19, 0x2 ;  /* 0x0000001318167211 */ /* 0x000fe400078e10ff */
[----:B------:R-:W5:Y:S01]  /*0770*/  LDS R19, [R19] ;  /* 0x0000000013137984 */ /* 0x000f620000000800 */
[----:B--2---:R-:W-:-:S03]  /*0780*/  FADD R26, R8, -R26 ;  /* 0x8000001a081a7221 */ /* 0x004fc60000000000 */
[----:B------:R0:W4:Y:S01]  /*0790*/  LDS R8, [R29] ;  /* 0x000000001d087984 */ /* 0x0001220000000800 */
[----:B------:R-:W-:Y:S01]  /*07a0*/  FFMA R4, R26, R26, R4 ;  /* 0x0000001a1a047223 */ /* 0x000fe20000000004 */
[----:B------:R-:W-:-:S05]  /*07b0*/  LEA R26, R24, R22, 0x2 ;  /* 0x00000016181a7211 */ /* 0x000fca00078e10ff */
[----:B0-----:R-:W-:Y:S02]  /*07c0*/  IMAD R29, R24, 0x4, R26 ;  /* 0x00000004181d7824 */ /* 0x001fe400078e021a */
[----:B---3--:R-:W-:Y:S02]  /*07d0*/  FADD R23, R10, -R21 ;  /* 0x800000150a177221 */ /* 0x008fe40000000000 */
[----:B------:R-:W0:Y:S02]  /*07e0*/  LDS R21, [R22] ;  /* 0x0000000016157984 */ /* 0x000e240000000800 */
[----:B------:R-:W-:Y:S02]  /*07f0*/  FFMA R10, R23, R23, R4 ;  /* 0x00000017170a7223 */ /* 0x000fe40000000004 */
[----:B------:R-:W1:Y:S04]  /*0800*/  LDS R23, [R26] ;  /* 0x000000001a177984 */ /* 0x000e680000000800 */
[----:B------:R-:W2:Y:S01]  /*0810*/  LDS R4, [R29] ;  /* 0x000000001d047984 */ /* 0x000ea20000000800 */
[----:B-----5:R-:W-:Y:S01]  /*0820*/  FADD R19, R20, -R19 ;  /* 0x8000001314137221 */ /* 0x020fe20000000000 */
[----:B----4-:R-:W-:Y:S01]  /*0830*/  FADD R27, R25, -R8 ;  /* 0x80000008191b7221 */ /* 0x010fe20000000000 */
[----:B------:R-:W-:-:S03]  /*0840*/  LEA R25, R24, R29, 0x2 ;  /* 0x0000001d18197211 */ /* 0x000fc600078e10ff */
[----:B------:R-:W-:-:S03]  /*0850*/  FFMA R10, R27, R27, R10 ;  /* 0x0000001b1b0a7223 */ /* 0x000fc6000000000a */
[----:B------:R-:W3:Y:S01]  /*0860*/  LDS R25, [R25] ;  /* 0x0000000019197984 */ /* 0x000ee20000000800 */
[----:B------:R-:W-:Y:S01]  /*0870*/  FFMA R10, R19, R19, R10 ;  /* 0x00000013130a7223 */ /* 0x000fe2000000000a */
[----:B0-----:R-:W-:-:S04]  /*0880*/  FADD R21, R16, -R21 ;  /* 0x8000001510157221 */ /* 0x001fc80000000000 */
[----:B------:R-:W-:Y:S01]  /*0890*/  FFMA R10, R21, R21, R10 ;  /* 0x00000015150a7223 */ /* 0x000fe2000000000a */
[----:B-1----:R-:W-:Y:S01]  /*08a0*/  FADD R23, R18, -R23 ;  /* 0x8000001712177221 */ /* 0x002fe20000000000 */
[----:B--2---:R-:W-:-:S03]  /*08b0*/  FADD R17, R17, -R4 ;  /* 0x8000000411117221 */ /* 0x004fc60000000000 */
[----:B------:R-:W-:-:S04]  /*08c0*/  FFMA R10, R23, R23, R10 ;  /* 0x00000017170a7223 */ /* 0x000fc8000000000a */
[----:B------:R-:W-:Y:S01]  /*08d0*/  FFMA R10, R17, R17, R10 ;  /* 0x00000011110a7223 */ /* 0x000fe2000000000a */
[----:B---3--:R-:W-:-:S04]  /*08e0*/  FADD R25, R28, -R25 ;  /* 0x800000191c197221 */ /* 0x008fc80000000000 */
[----:B------:R-:W-:Y:S01]  /*08f0*/  FFMA R4, R25, R25, R10 ;  /* 0x0000001919047223 */ /* 0x000fe2000000000a */
[----:B------:R-:W-:Y:S06]  /*0900*/  @P1 BRA `(.L_x_119) ;  /* 0xfffffffc002c1947 */ /* 0x000fec000383ffff */
.L_x_118:
[----:B------:R-:W-:Y:S05]  /*0910*/  @!P0 BRA `(.L_x_117) ;  /* 0x0000000000f48947 */ /* 0x000fea0003800000 */
[----:B------:R-:W-:Y:S02]  /*0920*/  ISETP.GE.U32.AND P0, PT, R11, 0x4, PT ;  /* 0x000000040b00780c */ /* 0x000fe40003f06070 */
[----:B------:R-:W-:-:S04]  /*0930*/  LOP3.LUT R21, R5, 0x3, RZ, 0xc0, !PT ;  /* 0x0000000305157812 */ /* 0x000fc800078ec0ff */
[----:B------:R-:W-:-:S07]  /*0940*/  ISETP.NE.AND P1, PT, R21, RZ, PT ;  /* 0x000000ff1500720c */ /* 0x000fce0003f25270 */
[----:B------:R-:W-:Y:S06]  /*0950*/  @!P0 BRA `(.L_x_120) ;  /* 0x0000000000708947 */ /* 0x000fec0003800000 */
[----:B0-----:R-:W0:Y:S01]  /*0960*/  LDC.64 R18, c[0x0][0x380] ;  /* 0x0000e000ff127b82 */ /* 0x001e220000000a00 */
[----:B------:R-:W-:-:S04]  /*0970*/  IMAD R11, R9, R6, R3 ;  /* 0x00000006090b7224 */ /* 0x000fc800078e0203 */
[----:B0-----:R-:W-:-:S04]  /*0980*/  IMAD.WIDE R18, R11, 0x4, R18 ;  /* 0x000000040b127825 */ /* 0x001fc800078e0212 */
[C---:B--2---:R-:W-:Y:S02]  /*0990*/  IMAD.WIDE R14, R6.reuse, 0x4, R18 ;  /* 0x00000004060e7825 */ /* 0x044fe400078e0212 */
[----:B------:R-:W2:Y:S02]  /*09a0*/  LDG.E R18, desc[UR6][R18.64] ;  /* 0x0000000612127981 */ /* 0x000ea4000c1e1900 */
[C---:B------:R-:W-:Y:S02]  /*09b0*/  IMAD.WIDE R10, R6.reuse, 0x4, R14 ;  /* 0x00000004060a7825 */ /* 0x040fe400078e020e */
[----:B------:R0:W3:Y:S02]  /*09c0*/  LDG.E R14, desc[UR6][R14.64] ;  /* 0x000000060e0e7981 */ /* 0x0000e4000c1e1900 */
[----:B------:R-:W-:Y:S02]  /*09d0*/  IMAD.WIDE R16, R6, 0x4, R10 ;  /* 0x0000000406107825 */ /* 0x000fe400078e020a */
[----:B------:R3:W4:Y:S04]  /*09e0*/  LDG.E R8, desc[UR6][R10.64] ;  /* 0x000000060a087981 */ /* 0x000728000c1e1900 */
[----:B------:R-:W5:Y:S01]  /*09f0*/  LDG.E R16, desc[UR6][R16.64] ;  /* 0x0000000610107981 */ /* 0x000f62000c1e1900 */
[----:B------:R-:W-:-:S02]  /*0a00*/  IMAD R20, R9, R24, R0 ;  /* 0x0000001809147224 */ /* 0x000fc400078e0200 */
[----:B------:R-:W-:-:S03]  /*0a10*/  VIADD R9, R9, 0x4 ;  /* 0x0000000409097836 */ /* 0x000fc60000000000 */
[----:B------:R-:W-:-:S05]  /*0a20*/  LEA R23, R20, R7, 0x2 ;  /* 0x0000000714177211 */ /* 0x000fca00078e10ff */
[C---:B------:R-:W-:Y:S01]  /*0a30*/  IMAD R27, R24.reuse, 0x4, R23 ;  /* 0x00000004181b7824 */ /* 0x040fe200078e0217 */
[----:B------:R-:W2:Y:S04]  /*0a40*/  LDS R25, [R23] ;  /* 0x0000000017197984 */ /* 0x000ea80000000800 */
[C---:B------:R-:W-:Y:S02]  /*0a50*/  LEA R29, R24.reuse, R27, 0x2 ;  /* 0x0000001b181d7211 */ /* 0x040fe400078e10ff */
[----:B------:R-:W3:Y:S02]  /*0a60*/  LDS R27, [R27] ;  /* 0x000000001b1b7984 */ /* 0x000ee40000000800 */
[----:B0-----:R-:W-:Y:S02]  /*0a70*/  LEA R15, R24, R29, 0x2 ;  /* 0x0000001d180f7211 */ /* 0x001fe400078e10ff */
[----:B------:R-:W4:Y:S04]  /*0a80*/  LDS R19, [R29] ;  /* 0x000000001d137984 */ /* 0x000f280000000800 */
[----:B------:R-:W5:Y:S01]  /*0a90*/  LDS R15, [R15] ;  /* 0x000000000f0f7984 */ /* 0x000f620000000800 */
[----:B--2---:R-:W-:-:S04]  /*0aa0*/  FADD R25, R18, -R25 ;  /* 0x8000001912197221 */ /* 0x004fc80000000000 */
[----:B------:R-:W-:Y:S01]  /*0ab0*/  FFMA R4, R25, R25, R4 ;  /* 0x0000001919047223 */ /* 0x000fe20000000004 */
[----:B---3--:R-:W-:-:S04]  /*0ac0*/  FADD R11, R14, -R27 ;  /* 0x8000001b0e0b7221 */ /* 0x008fc80000000000 */
[----:B------:R-:W-:Y:S01]  /*0ad0*/  FFMA R4, R11, R11, R4 ;  /* 0x0000000b0b047223 */ /* 0x000fe20000000004 */
[----:B----4-:R-:W-:-:S04]  /*0ae0*/  FADD R19, R8, -R19 ;  /* 0x8000001308137221 */ /* 0x010fc80000000000 */
[----:B------:R-:W-:Y:S01]  /*0af0*/  FFMA R4, R19, R19, R4 ;  /* 0x0000001313047223 */ /* 0x000fe20000000004 */
[----:B-----5:R-:W-:-:S04]  /*0b00*/  FADD R11, R16, -R15 ;  /* 0x8000000f100b7221 */ /* 0x020fc80000000000 */
[----:B------:R-:W-:-:S07]  /*0b10*/  FFMA R4, R11, R11, R4 ;  /* 0x0000000b0b047223 */ /* 0x000fce0000000004 */
.L_x_120:
[----:B------:R-:W-:Y:S05]  /*0b20*/  @!P1 BRA `(.L_x_117) ;  /* 0x0000000000709947 */ /* 0x000fea0003800000 */
[----:B------:R-:W-:Y:S02]  /*0b30*/  ISETP.NE.AND P0, PT, R21, 0x1, PT ;  /* 0x000000011500780c */ /* 0x000fe40003f05270 */
[----:B------:R-:W-:-:S04]  /*0b40*/  LOP3.LUT R5, R5, 0x1, RZ, 0xc0, !PT ;  /* 0x0000000105057812 */ /* 0x000fc800078ec0ff */
[----:B------:R-:W-:-:S07]  /*0b50*/  ISETP.NE.U32.AND P1, PT, R5, 0x1, PT ;  /* 0x000000010500780c */ /* 0x000fce0003f25070 */
[----:B0-2---:R-:W0:Y:S01]  /*0b60*/  @P0 LDC.64 R14, c[0x0][0x380] ;  /* 0x0000e000ff0e0b82 */ /* 0x005e220000000a00 */
[C---:B------:R-:W-:Y:S02]  /*0b70*/  @P0 IMAD R17, R9.reuse, R6, R3 ;  /* 0x0000000609110224 */ /* 0x040fe400078e0203 */
[C---:B------:R-:W-:Y:S01]  /*0b80*/  @P0 IMAD R8, R9.reuse, R24, R0 ;  /* 0x0000001809080224 */ /* 0x040fe200078e0200 */
[----:B------:R-:W-:-:S04]  /*0b90*/  @P0 IADD3 R9, PT, PT, R9, 0x2, RZ ;  /* 0x0000000209090810 */ /* 0x000fc80007ffe0ff */
[----:B------:R-:W1:Y:S01]  /*0ba0*/  @!P1 LDC.64 R10, c[0x0][0x380] ;  /* 0x0000e000ff0a9b82 */ /* 0x000e620000000a00 */
[----:B------:R-:W-:Y:S02]  /*0bb0*/  @!P1 IMAD R5, R9, R6, R3 ;  /* 0x0000000609059224 */ /* 0x000fe400078e0203 */
[----:B0-----:R-:W-:-:S04]  /*0bc0*/  @P0 IMAD.WIDE R16, R17, 0x4, R14 ;  /* 0x0000000411100825 */ /* 0x001fc800078e020e */
[----:B------:R-:W-:Y:S02]  /*0bd0*/  @P0 IMAD.WIDE R14, R6, 0x4, R16 ;  /* 0x00000004060e0825 */ /* 0x000fe400078e0210 */
[----:B------:R-:W2:Y:S02]  /*0be0*/  @P0 LDG.E R16, desc[UR6][R16.64] ;  /* 0x0000000610100981 */ /* 0x000ea4000c1e1900 */
[----:B-1----:R-:W-:Y:S02]  /*0bf0*/  @!P1 IMAD.WIDE R10, R5, 0x4, R10 ;  /* 0x00000004050a9825 */ /* 0x002fe400078e020a */
[----:B------:R-:W3:Y:S04]  /*0c00*/  @P0 LDG.E R14, desc[UR6][R14.64] ;  /* 0x000000060e0e0981 */ /* 0x000ee8000c1e1900 */
[----:B------:R-:W4:Y:S01]  /*0c10*/  @!P1 LDG.E R10, desc[UR6][R10.64] ;  /* 0x000000060a0a9981 */ /* 0x000f22000c1e1900 */
[----:B------:R-:W-:-:S05]  /*0c20*/  @P0 LEA R19, R8, R7, 0x2 ;  /* 0x0000000708130211 */ /* 0x000fca00078e10ff */
[----:B------:R-:W-:Y:S02]  /*0c30*/  @P0 IMAD R6, R24, 0x4, R19 ;  /* 0x0000000418060824 */ /* 0x000fe400078e0213 */
[----:B------:R-:W-:Y:S01]  /*0c40*/  @!P1 IMAD R24, R9, R24, R0 ;  /* 0x0000001809189224 */ /* 0x000fe200078e0200 */
[----:B------:R-:W2:Y:S04]  /*0c50*/  @P0 LDS R19, [R19] ;  /* 0x0000000013130984 */ /* 0x000ea80000000800 */
[----:B------:R-:W-:Y:S01]  /*0c60*/  @!P1 LEA R24, R24, R7, 0x2 ;  /* 0x0000000718189211 */ /* 0x000fe200078e10ff */
[----:B------:R-:W3:Y:S04]  /*0c70*/  @P0 LDS R9, [R6] ;  /* 0x0000000006090984 */ /* 0x000ee80000000800 */
[----:B------:R-:W4:Y:S01]  /*0c80*/  @!P1 LDS R5, [R24] ;  /* 0x0000000018059984 */ /* 0x000f220000000800 */
[----:B--2---:R-:W-:Y:S01]  /*0c90*/  @P0 FADD R7, R16, -R19 ;  /* 0x8000001310070221 */ /* 0x004fe20000000000 */
[----:B---3--:R-:W-:-:S03]  /*0ca0*/  @P0 FADD R14, R14, -R9 ;  /* 0x800000090e0e0221 */ /* 0x008fc60000000000 */
[----:B------:R-:W-:Y:S01]  /*0cb0*/  @P0 FFMA R7, R7, R7, R4 ;  /* 0x0000000707070223 */ /* 0x000fe20000000004 */
[----:B----4-:R-:W-:-:S03]  /*0cc0*/  @!P1 FADD R5, R10, -R5 ;  /* 0x800000050a059221 */ /* 0x010fc60000000000 */
[----:B------:R-:W-:-:S04]  /*0cd0*/  @P0 FFMA R4, R14, R14, R7 ;  /* 0x0000000e0e040223 */ /* 0x000fc80000000007 */
[----:B------:R-:W-:-:S07]  /*0ce0*/  @!P1 FFMA R4, R5, R5, R4 ;  /* 0x0000000505049223 */ /* 0x000fce0000000004 */
.L_x_117:
[----:B------:R-:W-:Y:S01]  /*0cf0*/  IADD3 R5, PT, PT, R4, -0xd000000, RZ ;  /* 0xf300000004057810 */ /* 0x000fe20007ffe0ff */
[----:B------:R1:W4:Y:S01]  /*0d00*/  MUFU.RSQ R7, R4 ;  /* 0x0000000400077308 */ /* 0x0003220000001400 */
[----:B------:R-:W-:Y:S02]  /*0d10*/  BSSY.RECONVERGENT B1, `(.L_x_121) ;  /* 0x000000c000017945 */ /* 0x000fe40003800200 */
[----:B------:R-:W-:-:S13]  /*0d20*/  ISETP.GT.U32.AND P0, PT, R5, 0x727fffff, PT ;  /* 0x727fffff0500780c */ /* 0x000fda0003f04070 */
[----:B-1----:R-:W-:Y:S05]  /*0d30*/  @!P0 BRA `(.L_x_122) ;  /* 0x0000000000148947 */ /* 0x002fea0003800000 */
[----:B------:R-:W-:Y:S01]  /*0d40*/  IMAD.MOV.U32 R27, RZ, RZ, R4 ;  /* 0x000000ffff1b7224 */ /* 0x000fe200078e0004 */
[----:B------:R-:W-:-:S07]  /*0d50*/  MOV R18, 0xd70 ;  /* 0x00000d7000127802 */ /* 0x000fce0000000f00 */
[----:B0-234-:R-:W-:Y:S05]  /*0d60*/  CALL.REL.NOINC `($__internal_1_$__cuda_sm20_sqrt_rn_f32_slowpath) ;  /* 0x0000001400847944 */ /* 0x01dfea0003c00000 */
[----:B------:R-:W-:Y:S01]  /*0d70*/  MOV R5, R11 ;  /* 0x0000000b00057202 */ /* 0x000fe20000000f00 */
[----:B------:R-:W-:Y:S06]  /*0d80*/  BRA `(.L_x_123) ;  /* 0x0000000000107947 */ /* 0x000fec0003800000 */
.L_x_122:
[C---:B----4-:R-:W-:Y:S01]  /*0d90*/  FMUL.FTZ R5, R7.reuse, R4 ;  /* 0x0000000407057220 */ /* 0x050fe20000410000 */
[----:B------:R-:W-:-:S03]  /*0da0*/  FMUL.FTZ R6, R7, 0.5 ;  /* 0x3f00000007067820 */ /* 0x000fc60000410000 */
[----:B------:R-:W-:-:S04]  /*0db0*/  FFMA R4, -R5, R5, R4 ;  /* 0x0000000505047223 */ /* 0x000fc80000000104 */
[----:B------:R-:W-:-:S07]  /*0dc0*/  FFMA R5, R4, R6, R5 ;  /* 0x0000000604057223 */ /* 0x000fce0000000005 */
.L_x_123:
[----:B------:R-:W-:Y:S05]  /*0dd0*/  BSYNC.RECONVERGENT B1 ;  /* 0x0000000000017941 */ /* 0x000fea0003800200 */
.L_x_121:
[----:B------:R-:W1:Y:S01]  /*0de0*/  LDCU UR4, c[0x0][0x3b4] ;  /* 0x00007680ff0477ac */ /* 0x000e620008000800 */
[----:B------:R-:W4:Y:S01]  /*0df0*/  LDC.64 R6, c[0x0][0x398] ;  /* 0x0000e600ff067b82 */ /* 0x000f220000000a00 */
[----:B------:R-:W-:Y:S01]  /*0e00*/  IMAD.MOV.U32 R4, RZ, RZ, R5 ;  /* 0x000000ffff047224 */ /* 0x000fe200078e0005 */
[----:B-1----:R-:W-:-:S05]  /*0e10*/  MOV R24, UR4 ;  /* 0x0000000400187c02 */ /* 0x002fca0008000f00 */
[----:B---3--:R-:W-:-:S04]  /*0e20*/  IMAD R9, R3, R24, R0 ;  /* 0x0000001803097224 */ /* 0x008fc800078e0200 */
[----:B----4-:R-:W-:-:S05]  /*0e30*/  IMAD.WIDE R6, R9, 0x4, R6 ;  /* 0x0000000409067825 */ /* 0x010fca00078e0206 */
[----:B------:R1:W-:Y:S02]  /*0e40*/  STG.E desc[UR6][R6.64], R5 ;  /* 0x0000000506007986 */ /* 0x0003e4000c101906 */
.L_x_116:
[----:B------:R-:W-:Y:S05]  /*0e50*/  BSYNC.RECONVERGENT B0 ;  /* 0x0000000000007941 */ /* 0x000fea0003800200 */
.L_x_115:
[----:B------:R-:W-:Y:S01]  /*0e60*/  ISETP.GE.AND P0, PT, R24, 0x1, PT ;  /* 0x000000011800780c */ /* 0x000fe20003f06270 */
[----:B------:R-:W4:Y:S01]  /*0e70*/  LDCU UR11, c[0x0][0x3b4] ;  /* 0x00007680ff0b77ac */ /* 0x000f220008000800 */
[----:B------:R-:W-:Y:S01]  /*0e80*/  BSSY.RECONVERGENT B0, `(.L_x_124) ;  /* 0x0000143000007945 */ /* 0x000fe20003800200 */
[----:B-1----:R-:W-:Y:S01]  /*0e90*/  MOV R5, R0 ;  /* 0x0000000000057202 */ /* 0x002fe20000000f00 */
[----:B------:R-:W1:Y:S01]  /*0ea0*/  LDCU UR10, c[0x0][0x3b4] ;  /* 0x00007680ff0a77ac */ /* 0x000e620008000800 */
[----:B------:R-:W0:Y:S08]  /*0eb0*/  LDCU.64 UR8, c[0x0][0x398] ;  /* 0x00007300ff0877ac */ /* 0x000e300008000a00 */
[----:B------:R-:W-:Y:S05]  /*0ec0*/  @!P0 BRA `(.L_x_125) ;  /* 0x0000001000f88947 */ /* 0x000fea0003800000 */
[----:B---3--:R-:W3:Y:S01]  /*0ed0*/  LDC R8, c[0x0][0x3b8] ;  /* 0x0000ee00ff087b82 */ /* 0x008ee20000000800 */
[----:B------:R-:W-:Y:S01]  /*0ee0*/  FADD R6, R4, R4 ;  /* 0x0000000404067221 */ /* 0x000fe20000000000 */
[----:B------:R-:W-:Y:S01]  /*0ef0*/  IMAD R7, R3, R24, RZ ;  /* 0x0000001803077224 */ /* 0x000fe200078e02ff */
[----:B---3--:R-:W-:-:S13]  /*0f00*/  ISETP.GE.AND P0, PT, R8, 0x1, PT ;  /* 0x000000010800780c */ /* 0x008fda0003f06270 */
[----:B------:R-:W-:Y:S05]  /*0f10*/  @!P0 BRA `(.L_x_126) ;  /* 0x0000000800f08947 */ /* 0x000fea0003800000 */
[C---:B------:R-:W-:Y:S01]  /*0f20*/  LOP3.LUT R9, R8.reuse, 0x7ffffff8, RZ, 0xc0, !PT ;  /* 0x7ffffff808097812 */ /* 0x040fe200078ec0ff */
[----:B------:R-:W-:Y:S01]  /*0f30*/  HFMA2 R10, -RZ, RZ, 0, 0 ;  /* 0x00000000ff0a7431 */ /* 0x000fe200000001ff */
[----:B------:R-:W-:Y:S01]  /*0f40*/  LOP3.LUT R8, R8, 0x7, RZ, 0xc0, !PT ;  /* 0x0000000708087812 */ /* 0x000fe200078ec0ff */
[----:B------:R-:W-:Y:S01]  /*0f50*/  IMAD.MOV.U32 R5, RZ, RZ, R0 ;  /* 0x000000ffff057224 */ /* 0x000fe200078e0000 */
[----:B------:R-:W-:-:S07]  /*0f60*/  IADD3 R9, PT, PT, -R9, RZ, RZ ;  /* 0x000000ff09097210 */ /* 0x000fce0007ffe1ff */
.L_x_138:
[----:B------:R-:W-:Y:S01]  /*0f70*/  ISETP.NE.AND P0, PT, R10, R0, PT ;  /* 0x000000000a00720c */ /* 0x000fe20003f05270 */
[----:B------:R-:W-:-:S12]  /*0f80*/  BSSY.RECONVERGENT B1, `(.L_x_127) ;  /* 0x00000b0000017945 */ /* 0x000fd80003800200 */
[----:B---3--:R-:W-:Y:S05]  /*0f90*/  @!P0 BRA `(.L_x_128) ;  /* 0x0000000800b88947 */ /* 0x008fea0003800000 */
[----:B------:R-:W-:Y:S01]  /*0fa0*/  ISETP.GE.AND P0, PT, R0, RZ, PT ;  /* 0x000000ff0000720c */ /* 0x000fe20003f06270 */
[----:B------:R-:W-:-:S12]  /*0fb0*/  BSSY.RELIABLE B2, `(.L_x_129) ;  /* 0x0000009000027945 */ /* 0x000fd80003800100 */
[----:B------:R-:W-:Y:S05]  /*0fc0*/  @!P0 BRA `(.L_x_130) ;  /* 0x00000000001c8947 */ /* 0x000fea0003800000 */
[----:B------:R-:W3:Y:S02]  /*0fd0*/  LDCU UR4, c[0x0][0x3b4] ;  /* 0x00007680ff0477ac */ /* 0x000ee40008000800 */
[----:B---3--:R-:W-:-:S05]  /*0fe0*/  IMAD R11, R10, UR4, R0 ;  /* 0x000000040a0b7c24 */ /* 0x008fca000f8e0200 */
[----:B------:R-:W-:-:S06]  /*0ff0*/  LEA R11, R11, R2, 0x2 ;  /* 0x000000020b0b7211 */ /* 0x000fcc00078e10ff */
[----:B------:R-:W3:Y:S02]  /*1000*/  LDS R11, [R11] ;  /* 0x000000000b0b7984 */ /* 0x000ee40000000800 */
[----:B---3--:R-:W-:-:S13]  /*1010*/  FSETP.GT.AND P0, PT, R11, R6, PT ;  /* 0x000000060b00720b */ /* 0x008fda0003f04000 */
[----:B------:R-:W-:Y:S05]  /*1020*/  @P0 BREAK.RELIABLE B2 ;  /* 0x0000000000020942 */ /* 0x000fea0003800100 */
[----:B------:R-:W-:Y:S05]  /*1030*/  @P0 BRA `(.L_x_128) ;  /* 0x0000000800900947 */ /* 0x000fea0003800000 */
.L_x_130:
[----:B01--4-:R-:W-:Y:S05]  /*1040*/  BSYNC.RELIABLE B2 ;  /* 0x0000000000027941 */ /* 0x013fea0003800100 */
.L_x_129:
[----:B------:R-:W0:Y:S01]  /*1050*/  LDC R11, c[0x0][0x3b8] ;  /* 0x0000ee00ff0b7b82 */ /* 0x000e220000000800 */
[----:B------:R-:W-:Y:S02]  /*1060*/  CS2R R26, SRZ ;  /* 0x00000000001a7805 */ /* 0x000fe4000001ff00 */
[----:B0-----:R-:W-:-:S13]  /*1070*/  ISETP.GE.U32.AND P0, PT, R11, 0x8, PT ;  /* 0x000000080b00780c */ /* 0x001fda0003f06070 */
[----:B------:R-:W-:Y:S05]  /*1080*/  @!P0 BRA `(.L_x_131) ;  /* 0x0000000400008947 */ /* 0x000fea0003800000 */
[----:B------:R-:W0:Y:S01]  /*1090*/  S2UR UR5, SR_CgaCtaId ;  /* 0x00000000000579c3 */ /* 0x000e220000008800 */
[----:B------:R-:W-:Y:S01]  /*10a0*/  UMOV UR4, 0x400 ;  /* 0x0000040000047882 */ /* 0x000fe20000000000 */
[----:B------:R-:W-:Y:S01]  /*10b0*/  BSSY.RECONVERGENT B2, `(.L_x_131) ;  /* 0x000003d000027945 */ /* 0x000fe20003800200 */
[----:B------:R-:W-:Y:S01]  /*10c0*/  IMAD.MOV.U32 R27, RZ, RZ, RZ ;  /* 0x000000ffff1b7224 */ /* 0x000fe200078e00ff */
[----:B------:R-:W-:Y:S02]  /*10d0*/  MOV R25, R3 ;  /* 0x0000000300197202 */ /* 0x000fe40000000f00 */
[----:B------:R-:W-:Y:S02]  /*10e0*/  MOV R24, R9 ;  /* 0x0000000900187202 */ /* 0x000fe40000000f00 */
[----:B------:R-:W-:Y:S01]  /*10f0*/  LOP3.LUT R26, R11, 0x7ffffff8, RZ, 0xc0, !PT ;  /* 0x7ffffff80b1a7812 */ /* 0x000fe200078ec0ff */
[----:B0-----:R-:W-:-:S06]  /*1100*/  ULEA UR4, UR5, UR4, 0x18 ;  /* 0x0000000405047291 */ /* 0x001fcc000f8ec0ff */
[----:B------:R-:W-:-:S07]  /*1110*/  LEA R28, R10, UR4, 0x2 ;  /* 0x000000040a1c7c11 */ /* 0x000fce000f8e10ff */
.L_x_132:
[----:B--2---:R-:W0:Y:S01]  /*1120*/  LDC.64 R16, c[0x0][0x380] ;  /* 0x0000e000ff107b82 */ /* 0x004e220000000a00 */
[----:B------:R-:W1:Y:S07]  /*1130*/  LDS R23, [R28] ;  /* 0x000000001c177984 */ /* 0x000e6e0000000800 */
[----:B------:R-:W2:Y:S01]  /*1140*/  LDC.64 R14, c[0x0][0x3b0] ;  /* 0x0000ec00ff0e7b82 */ /* 0x000ea20000000a00 */
[----:B0-----:R-:W-:-:S05]  /*1150*/  IMAD.WIDE R16, R25, 0x4, R16 ;  /* 0x0000000419107825 */ /* 0x001fca00078e0210 */
[----:B------:R2:W1:Y:S02]  /*1160*/  LDG.E R22, desc[UR6][R16.64] ;  /* 0x0000000610167981 */ /* 0x000464000c1e1900 */
[----:B--2---:R-:W-:-:S05]  /*1170*/  IMAD.WIDE R16, R14, 0x4, R16 ;  /* 0x000000040e107825 */ /* 0x004fca00078e0210 */
[----:B------:R0:W2:Y:S01]  /*1180*/  LDG.E R29, desc[UR6][R16.64] ;  /* 0x00000006101d7981 */ /* 0x0000a2000c1e1900 */
[----:B------:R-:W-:-:S05]  /*1190*/  IMAD.WIDE R18, R14, 0x4, R16 ;  /* 0x000000040e127825 */ /* 0x000fca00078e0210 */
[----:B------:R1:W3:Y:S01]  /*11a0*/  LDG.E R16, desc[UR6][R18.64] ;  /* 0x0000000612107981 */ /* 0x0002e2000c1e1900 */
[----:B------:R-:W-:-:S05]  /*11b0*/  IMAD.WIDE R20, R14, 0x4, R18 ;  /* 0x000000040e147825 */ /* 0x000fca00078e0212 */
[----:B------:R4:W5:Y:S01]  /*11c0*/  LDG.E R18, desc[UR6][R20.64] ;  /* 0x0000000614127981 */ /* 0x000962000c1e1900 */
[----:B0-----:R-:W-:Y:S02]  /*11d0*/  IMAD R17, R15, 0x4, R28 ;  /* 0x000000040f117824 */ /* 0x001fe400078e021c */
[----:B-1----:R-:W-:Y:S01]  /*11e0*/  FADD R19, R22, -R23 ;  /* 0x8000001716137221 */ /* 0x002fe20000000000 */
[----:B------:R-:W-:Y:S02]  /*11f0*/  IMAD.WIDE R22, R14, 0x4, R20 ;  /* 0x000000040e167825 */ /* 0x000fe400078e0214 */
[----:B----4-:R0:W2:Y:S02]  /*1200*/  LDS R20, [R17] ;  /* 0x0000000011147984 */ /* 0x0100a40000000800 */
[----:B------:R-:W-:Y:S02]  /*1210*/  FFMA R19, R19, R19, R27 ;  /* 0x0000001313137223 */ /* 0x000fe4000000001b */
[----:B------:R1:W4:Y:S01]  /*1220*/  LDG.E R27, desc[UR6][R22.64] ;  /* 0x00000006161b7981 */ /* 0x000322000c1e1900 */
[----:B0-----:R-:W-:Y:S01]  /*1230*/  LEA R17, R15, R17, 0x2 ;  /* 0x000000110f117211 */ /* 0x001fe200078e10ff */
[----:B--2---:R-:W-:-:S04]  /*1240*/  FADD R29, R29, -R20 ;  /* 0x800000141d1d7221 */ /* 0x004fc80000000000 */
[----:B------:R-:W-:Y:S02]  /*1250*/  FFMA R19, R29, R29, R19 ;  /* 0x0000001d1d137223 */ /* 0x000fe40000000013 */
[----:B------:R-:W3:Y:S01]  /*1260*/  LDS R29, [R17] ;  /* 0x00000000111d7984 */ /* 0x000ee20000000800 */
[----:B------:R-:W-:-:S05]  /*1270*/  LEA R20, R15, R17, 0x2 ;  /* 0x000000110f147211 */ /* 0x000fca00078e10ff */
[----:B------:R0:W5:Y:S02]  /*1280*/  LDS R21, [R20] ;  /* 0x0000000014157984 */ /* 0x0001640000000800 */
[----:B0-----:R-:W-:Y:S02]  /*1290*/  IMAD R20, R15, 0x4, R20 ;  /* 0x000000040f147824 */ /* 0x001fe400078e0214 */
[----:B---3--:R-:W-:-:S04]  /*12a0*/  FADD R16, R16, -R29 ;  /* 0x8000001d10107221 */ /* 0x008fc80000000000 */
[----:B------:R-:W-:Y:S02]  /*12b0*/  FFMA R19, R16, R16, R19 ;  /* 0x0000001010137223 */ /* 0x000fe40000000013 */
[----:B------:R-:W4:Y:S01]  /*12c0*/  LDS R16, [R20] ;  /* 0x0000000014107984 */ /* 0x000f220000000800 */
[----:B-1----:R-:W-:-:S04]  /*12d0*/  IMAD.WIDE R22, R14, 0x4, R22 ;  /* 0x000000040e167825 */ /* 0x002fc800078e0216 */
[----:B-----5:R-:W-:-:S04]  /*12e0*/  FADD R18, R18, -R21 ;  /* 0x8000001512127221 */ /* 0x020fc80000000000 */
[----:B------:R-:W-:Y:S01]  /*12f0*/  FFMA R29, R18, R18, R19 ;  /* 0x00000012121d7223 */ /* 0x000fe20000000013 */
[C---:B------:R-:W-:Y:S01]  /*1300*/  IMAD.WIDE R18, R14.reuse, 0x4, R22 ;  /* 0x000000040e127825 */ /* 0x040fe200078e0216 */
[----:B------:R4:W2:Y:S03]  /*1310*/  LDG.E R21, desc[UR6][R22.64] ;  /* 0x0000000616157981 */ /* 0x0008a6000c1e1900 */
[----:B----4-:R-:W-:Y:S01]  /*1320*/  FADD R22, R27, -R16 ;  /* 0x800000101b167221 */ /* 0x010fe20000000000 */
[----:B------:R-:W-:Y:S01]  /*1330*/  IMAD.WIDE R16, R14, 0x4, R18 ;  /* 0x000000040e107825 */ /* 0x000fe200078e0212 */
[----:B------:R0:W3:Y:S05]  /*1340*/  LDG.E R27, desc[UR6][R18.64] ;  /* 0x00000006121b7981 */ /* 0x0000ea000c1e1900 */
[----:B------:R1:W4:Y:S01]  /*1350*/  LDG.E R16, desc[UR6][R16.64] ;  /* 0x0000000610107981 */ /* 0x000322000c1e1900 */
[----:B------:R-:W-:Y:S01]  /*1360*/  LEA R20, R15, R20, 0x2 ;  /* 0x000000140f147211 */ /* 0x000fe200078e10ff */
[----:B------:R-:W-:-:S03]  /*1370*/  FFMA R29, R22, R22, R29 ;  /* 0x00000016161d7223 */ /* 0x000fc6000000001d */
[C---:B------:R-:W-:Y:S01]  /*1380*/  LEA R22, R15.reuse, R20, 0x2 ;  /* 0x000000140f167211 */ /* 0x040fe200078e10ff */
[----:B0-----:R-:W2:Y:S04]  /*1390*/  LDS R18, [R20] ;  /* 0x0000000014127984 */ /* 0x001ea80000000800 */
[----:B------:R0:W3:Y:S02]  /*13a0*/  LDS R23, [R22] ;  /* 0x0000000016177984 */ /* 0x0000e40000000800 */
[----:B0-----:R-:W-:-:S05]  /*13b0*/  IMAD R22, R15, 0x4, R22 ;  /* 0x000000040f167824 */ /* 0x001fca00078e0216 */
[----:B-1----:R-:W4:Y:S01]  /*13c0*/  LDS R17, [R22] ;  /* 0x0000000016117984 */ /* 0x002f220000000800 */
[----:B------:R-:W-:-:S04]  /*13d0*/  IADD3 R24, PT, PT, R24, 0x8, RZ ;  /* 0x0000000818187810 */ /* 0x000fc80007ffe0ff */
[----:B------:R-:W-:Y:S01]  /*13e0*/  ISETP.NE.AND P0, PT, R24, RZ, PT ;  /* 0x000000ff1800720c */ /* 0x000fe20003f05270 */
[----:B------:R-:W-:Y:S01]  /*13f0*/  IMAD R25, R14, 0x8, R25 ;  /* 0x000000080e197824 */ /* 0x000fe200078e0219 */
[----:B------:R-:W-:Y:S01]  /*1400*/  LEA R28, R15, R28, 0x5 ;  /* 0x0000001c0f1c7211 */ /* 0x000fe200078e28ff */
[----:B--2---:R-:W-:-:S04]  /*1410*/  FADD R21, R21, -R18 ;  /* 0x8000001215157221 */ /* 0x004fc80000000000 */
[----:B------:R-:W-:Y:S01]  /*1420*/  FFMA R29, R21, R21, R29 ;  /* 0x00000015151d7223 */ /* 0x000fe2000000001d */
[----:B---3--:R-:W-:-:S04]  /*1430*/  FADD R18, R27, -R23 ;  /* 0x800000171b127221 */ /* 0x008fc80000000000 */
[----:B------:R-:W-:Y:S01]  /*1440*/  FFMA R29, R18, R18, R29 ;  /* 0x00000012121d7223 */ /* 0x000fe2000000001d */
[----:B----4-:R-:W-:-:S04]  /*1450*/  FADD R16, R16, -R17 ;  /* 0x8000001110107221 */ /* 0x010fc80000000000 */
[----:B------:R-:W-:Y:S01]  /*1460*/  FFMA R27, R16, R16, R29 ;  /* 0x00000010101b7223 */ /* 0x000fe2000000001d */
[----:B------:R-:W-:Y:S06]  /*1470*/  @P0 BRA `(.L_x_132) ;  /* 0xfffffffc00280947 */ /* 0x000fec000383ffff */
[----:B------:R-:W-:Y:S05]  /*1480*/  BSYNC.RECONVERGENT B2 ;  /* 0x0000000000027941 */ /* 0x000fea0003800200 */
.L_x_131:
[----:B------:R-:W-:-:S13]  /*1490*/  ISETP.NE.AND P0, PT, R8, RZ, PT ;  /* 0x000000ff0800720c */ /* 0x000fda0003f05270 */
[----:B------:R-:W-:Y:S05]  /*14a0*/  @!P0 BRA `(.L_x_133) ;  /* 0x0000000400248947 */ /* 0x000fea0003800000 */
[----:B--2---:R-:W-:-:S04]  /*14b0*/  IADD3 R14, PT, PT, R8, -0x1, RZ ;  /* 0xffffffff080e7810 */ /* 0x004fc80007ffe0ff */
[----:B------:R-:W-:-:S13]  /*14c0*/  ISETP.GE.U32.AND P0, PT, R14, 0x3, PT ;  /* 0x000000030e00780c */ /* 0x000fda0003f06070 */
[----:B------:R-:W-:Y:S05]  /*14d0*/  @!P0 BRA `(.L_x_134) ;  /* 0x0000000000808947 */ /* 0x000fea0003800000 */
[----:B------:R-:W0:Y:S08]  /*14e0*/  LDC.64 R14, c[0x0][0x3b0] ;  /* 0x0000ec00ff0e7b82 */ /* 0x000e300000000a00 */
[----:B------:R-:W1:Y:S01]  /*14f0*/  LDC.64 R20, c[0x0][0x380] ;  /* 0x0000e000ff147b82 */ /* 0x000e620000000a00 */
[----:B0-----:R-:W-:-:S04]  /*1500*/  IMAD R17, R26, R14, R3 ;  /* 0x0000000e1a117224 */ /* 0x001fc800078e0203 */
[----:B-1----:R-:W-:-:S04]  /*1510*/  IMAD.WIDE R20, R17, 0x4, R20 ;  /* 0x0000000411147825 */ /* 0x002fc800078e0214 */
[C---:B------:R-:W-:Y:S02]  /*1520*/  IMAD.WIDE R18, R14.reuse, 0x4, R20 ;  /* 0x000000040e127825 */ /* 0x040fe400078e0214 */
[----:B------:R0:W2:Y:S02]  /*1530*/  LDG.E R20, desc[UR6][R20.64] ;  /* 0x0000000614147981 */ /* 0x0000a4000c1e1900 */
[C---:B------:R-:W-:Y:S02]  /*1540*/  IMAD.WIDE R16, R14.reuse, 0x4, R18 ;  /* 0x000000040e107825 */ /* 0x040fe400078e0212 */
[----:B------:R-:W3:Y:S02]  /*1550*/  LDG.E R18, desc[UR6][R18.64] ;  /* 0x0000000612127981 */ /* 0x000ee4000c1e1900 */
[----:B------:R-:W-:Y:S02]  /*1560*/  IMAD.WIDE R22, R14, 0x4, R16 ;  /* 0x000000040e167825 */ /* 0x000fe400078e0210 */
[----:B------:R1:W4:Y:S04]  /*1570*/  LDG.E R24, desc[UR6][R16.64] ;  /* 0x0000000610187981 */ /* 0x000328000c1e1900 */
[----:B------:R-:W5:Y:S01]  /*1580*/  LDG.E R22, desc[UR6][R22.64] ;  /* 0x0000000616167981 */ /* 0x000f62000c1e1900 */
[----:B------:R-:W0:Y:S01]  /*1590*/  S2UR UR5, SR_CgaCtaId ;  /* 0x00000000000579c3 */ /* 0x000e220000008800 */
[----:B------:R-:W-:Y:S01]  /*15a0*/  UMOV UR4, 0x400 ;  /* 0x0000040000047882 */ /* 0x000fe20000000000 */
[C---:B------:R-:W-:Y:S01]  /*15b0*/  IMAD R14, R26.reuse, R15, R10 ;  /* 0x0000000f1a0e7224 */ /* 0x040fe200078e020a */
[----:B------:R-:W-:Y:S01]  /*15c0*/  IADD3 R26, PT, PT, R26, 0x4, RZ ;  /* 0x000000041a1a7810 */ /* 0x000fe20007ffe0ff */
[----:B0-----:R-:W-:-:S06]  /*15d0*/  ULEA UR4, UR5, UR4, 0x18 ;  /* 0x0000000405047291 */ /* 0x001fcc000f8ec0ff */
[----:B------:R-:W-:-:S04]  /*15e0*/  LEA R14, R14, UR4, 0x2 ;  /* 0x000000040e0e7c11 */ /* 0x000fc8000f8e10ff */
[C---:B------:R-:W-:Y:S01]  /*15f0*/  LEA R28, R15.reuse, R14, 0x2 ;  /* 0x0000000e0f1c7211 */ /* 0x040fe200078e10ff */
[----:B------:R-:W2:Y:S04]  /*1600*/  LDS R21, [R14] ;  /* 0x000000000e157984 */ /* 0x000ea80000000800 */
[C---:B-1----:R-:W-:Y:S01]  /*1610*/  IMAD R16, R15.reuse, 0x4, R28 ;  /* 0x000000040f107824 */ /* 0x042fe200078e021c */
[----:B------:R-:W3:Y:S04]  /*1620*/  LDS R19, [R28] ;  /* 0x000000001c137984 */ /* 0x000ee80000000800 */
[----:B------:R-:W-:-:S02]  /*1630*/  LEA R17, R15, R16, 0x2 ;  /* 0x000000100f117211 */ /* 0x000fc400078e10ff */
        /* <DEDUP_REMOVED lines=10> */
.L_x_134:
[----:B------:R-:W-:-:S13]  /*16e0*/  LOP3.LUT P0, R14, R11, 0x3, RZ, 0xc0, !PT ;  /* 0x000000030b0e7812 */ /* 0x000fda000780c0ff */
[----:B------:R-:W-:Y:S05]  /*16f0*/  @!P0 BRA `(.L_x_133) ;  /* 0x0000000000908947 */ /* 0x000fea0003800000 */
[----:B------:R-:W-:Y:S02]  /*1700*/  ISETP.NE.AND P0, PT, R14, 0x1, PT ;  /* 0x000000010e00780c */ /* 0x000fe40003f05270 */
[----:B------:R-:W-:-:S04]  /*1710*/  LOP3.LUT R11, R11, 0x1, RZ, 0xc0, !PT ;  /* 0x000000010b0b7812 */ /* 0x000fc800078ec0ff */
[----:B------:R-:W-:-:S07]  /*1720*/  ISETP.NE.U32.AND P1, PT, R11, 0x1, PT ;  /* 0x000000010b00780c */ /* 0x000fce0003f25070 */
[----:B------:R-:W0:Y:S08]  /*1730*/  @P0 LDC.64 R16, c[0x0][0x3b0] ;  /* 0x0000ec00ff100b82 */ /* 0x000e300000000a00 */
[----:B------:R-:W1:Y:S08]  /*1740*/  @P0 LDC.64 R22, c[0x0][0x380] ;  /* 0x0000e000ff160b82 */ /* 0x000e700000000a00 */
[----:B------:R-:W2:Y:S08]  /*1750*/  @!P1 LDC.64 R14, c[0x0][0x3b0] ;  /* 0x0000ec00ff0e9b82 */ /* 0x000eb00000000a00 */
[----:B------:R-:W3:Y:S01]  /*1760*/  @!P1 LDC.64 R18, c[0x0][0x380] ;  /* 0x0000e000ff129b82 */ /* 0x000ee20000000a00 */
[----:B0-----:R-:W-:-:S04]  /*1770*/  @P0 IMAD R11, R26, R16, R3 ;  /* 0x000000101a0b0224 */ /* 0x001fc800078e0203 */
[----:B-1----:R-:W-:-:S04]  /*1780*/  @P0 IMAD.WIDE R22, R11, 0x4, R22 ;  /* 0x000000040b160825 */ /* 0x002fc800078e0216 */
[C---:B------:R-:W-:Y:S02]  /*1790*/  @P0 IMAD R11, R26.reuse, R17, R10 ;  /* 0x000000111a0b0224 */ /* 0x040fe400078e020a */
[----:B------:R-:W-:Y:S02]  /*17a0*/  @P0 VIADD R26, R26, 0x2 ;  /* 0x000000021a1a0836 */ /* 0x000fe40000000000 */
[----:B------:R-:W-:Y:S02]  /*17b0*/  @P0 IMAD.WIDE R20, R16, 0x4, R22 ;  /* 0x0000000410140825 */ /* 0x000fe400078e0216 */
[----:B------:R-:W4:Y:S02]  /*17c0*/  @P0 LDG.E R22, desc[UR6][R22.64] ;  /* 0x0000000616160981 */ /* 0x000f24000c1e1900 */
[----:B--2---:R-:W-:Y:S02]  /*17d0*/  @!P1 IMAD R25, R26, R14, R3 ;  /* 0x0000000e1a199224 */ /* 0x004fe400078e0203 */
[----:B------:R-:W2:Y:S02]  /*17e0*/  @P0 LDG.E R20, desc[UR6][R20.64] ;  /* 0x0000000614140981 */ /* 0x000ea4000c1e1900 */
[----:B---3--:R-:W-:-:S06]  /*17f0*/  @!P1 IMAD.WIDE R18, R25, 0x4, R18 ;  /* 0x0000000419129825 */ /* 0x008fcc00078e0212 */
[----:B------:R-:W3:Y:S01]  /*1800*/  @!P1 LDG.E R18, desc[UR6][R18.64] ;  /* 0x0000000612129981 */ /* 0x000ee2000c1e1900 */
[----:B------:R-:W-:Y:S01]  /*1810*/  @P0 MOV R14, 0x400 ;  /* 0x00000400000e0802 */ /* 0x000fe20000000f00 */
[----:B------:R-:W-:Y:S01]  /*1820*/  @!P1 IMAD R15, R26, R15, R10 ;  /* 0x0000000f1a0f9224 */ /* 0x000fe200078e020a */
[----:B------:R-:W-:Y:S01]  /*1830*/  @!P1 MOV R16, 0x400 ;  /* 0x0000040000109802 */ /* 0x000fe20000000f00 */
[----:B------:R-:W0:Y:S01]  /*1840*/  @P0 S2R R25, SR_CgaCtaId ;  /* 0x0000000000190919 */ /* 0x000e220000008800 */
[----:B------:R-:W1:Y:S01]  /*1850*/  @!P1 S2R R29, SR_CgaCtaId ;  /* 0x00000000001d9919 */ /* 0x000e620000008800 */
[----:B0-----:R-:W-:-:S04]  /*1860*/  @P0 LEA R14, R25, R14, 0x18 ;  /* 0x0000000e190e0211 */ /* 0x001fc800078ec0ff */
[----:B------:R-:W-:Y:S02]  /*1870*/  @P0 LEA R14, R11, R14, 0x2 ;  /* 0x0000000e0b0e0211 */ /* 0x000fe400078e10ff */
[----:B-1----:R-:W-:Y:S02]  /*1880*/  @!P1 LEA R16, R29, R16, 0x18 ;  /* 0x000000101d109211 */ /* 0x002fe400078ec0ff */
[----:B------:R-:W-:Y:S01]  /*1890*/  @P0 LEA R17, R17, R14, 0x2 ;  /* 0x0000000e11110211 */ /* 0x000fe200078e10ff */
[----:B------:R-:W4:Y:S02]  /*18a0*/  @P0 LDS R11, [R14] ;  /* 0x000000000e0b0984 */ /* 0x000f240000000800 */
[----:B------:R-:W-:-:S03]  /*18b0*/  @!P1 IMAD R15, R15, 0x4, R16 ;  /* 0x000000040f0f9824 */ /* 0x000fc600078e0210 */
[----:B------:R-:W2:Y:S04]  /*18c0*/  @P0 LDS R17, [R17] ;  /* 0x0000000011110984 */ /* 0x000ea80000000800 */
[----:B------:R-:W3:Y:S01]  /*18d0*/  @!P1 LDS R15, [R15] ;  /* 0x000000000f0f9984 */ /* 0x000ee20000000800 */
[----:B----4-:R-:W-:Y:S01]  /*18e0*/  @P0 FADD R22, R22, -R11 ;  /* 0x8000000b16160221 */ /* 0x010fe20000000000 */
[----:B--2---:R-:W-:-:S03]  /*18f0*/  @P0 FADD R11, R20, -R17 ;  /* 0x80000011140b0221 */ /* 0x004fc60000000000 */
[----:B------:R-:W-:-:S04]  /*1900*/  @P0 FFMA R22, R22, R22, R27 ;  /* 0x0000001616160223 */ /* 0x000fc8000000001b */
[----:B------:R-:W-:Y:S01]  /*1910*/  @P0 FFMA R27, R11, R11, R22 ;  /* 0x0000000b0b1b0223 */ /* 0x000fe20000000016 */
[----:B---3--:R-:W-:-:S04]  /*1920*/  @!P1 FADD R18, R18, -R15 ;  /* 0x8000000f12129221 */ /* 0x008fc80000000000 */
[----:B------:R-:W-:-:S07]  /*1930*/  @!P1 FFMA R27, R18, R18, R27 ;  /* 0x00000012121b9223 */ /* 0x000fce000000001b */
.L_x_133:
[----:B------:R-:W-:Y:S01]  /*1940*/  IADD3 R11, PT, PT, R27, -0xd000000, RZ ;  /* 0xf30000001b0b7810 */ /* 0x000fe20007ffe0ff */
[----:B------:R0:W1:Y:S01]  /*1950*/  MUFU.RSQ R16, R27 ;  /* 0x0000001b00107308 */ /* 0x0000620000001400 */
[----:B------:R-:W-:Y:S02]  /*1960*/  BSSY.RECONVERGENT B2, `(.L_x_135) ;  /* 0x000000a000027945 */ /* 0x000fe40003800200 */
[----:B------:R-:W-:-:S13]  /*1970*/  ISETP.GT.U32.AND P0, PT, R11, 0x727fffff, PT ;  /* 0x727fffff0b00780c */ /* 0x000fda0003f04070 */
[----:B0-----:R-:W-:Y:S05]  /*1980*/  @!P0 BRA `(.L_x_136) ;  /* 0x00000000000c8947 */ /* 0x001fea0003800000 */
[----:B------:R-:W-:-:S07]  /*1990*/  MOV R18, 0x19b0 ;  /* 0x000019b000127802 */ /* 0x000fce0000000f00 */
[----:B-12---:R-:W-:Y:S05]  /*19a0*/  CALL.REL.NOINC `($__internal_1_$__cuda_sm20_sqrt_rn_f32_slowpath) ;  /* 0x0000000800747944 */ /* 0x006fea0003c00000 */
[----:B------:R-:W-:Y:S05]  /*19b0*/  BRA `(.L_x_137) ;  /* 0x0000000000107947 */ /* 0x000fea0003800000 */
.L_x_136:
[C---:B-12---:R-:W-:Y:S01]  /*19c0*/  FMUL.FTZ R14, R16.reuse, R27 ;  /* 0x0000001b100e7220 */ /* 0x046fe20000410000 */
[----:B------:R-:W-:-:S03]  /*19d0*/  FMUL.FTZ R15, R16, 0.5 ;  /* 0x3f000000100f7820 */ /* 0x000fc60000410000 */
[----:B------:R-:W-:-:S04]  /*19e0*/  FFMA R11, -R14, R14, R27 ;  /* 0x0000000e0e0b7223 */ /* 0x000fc8000000011b */
[----:B------:R-:W-:-:S07]  /*19f0*/  FFMA R11, R11, R15, R14 ;  /* 0x0000000f0b0b7223 */ /* 0x000fce000000000e */
.L_x_137:
[----:B------:R-:W-:Y:S05]  /*1a00*/  BSYNC.RECONVERGENT B2 ;  /* 0x0000000000027941 */ /* 0x000fea0003800200 */
.L_x_135:
[----:B------:R-:W0:Y:S01]  /*1a10*/  LDC.64 R14, c[0x0][0x398] ;  /* 0x0000e600ff0e7b82 */ /* 0x000e220000000a00 */
[----:B------:R-:W-:Y:S02]  /*1a20*/  IADD3 R17, PT, PT, R7, R10, RZ ;  /* 0x0000000a07117210 */ /* 0x000fe40007ffe0ff */
[----:B------:R-:W-:-:S04]  /*1a30*/  FSETP.GEU.AND P0, PT, R11, R4, PT ;  /* 0x000000040b00720b */ /* 0x000fc80003f0e000 */
[----:B------:R-:W-:Y:S02]  /*1a40*/  FSEL R4, R11, R4, !P0 ;  /* 0x000000040b047208 */ /* 0x000fe40004000000 */
[----:B------:R-:W-:Y:S01]  /*1a50*/  SEL R5, R10, R5, !P0 ;  /* 0x000000050a057207 */ /* 0x000fe20004000000 */
[----:B0-----:R-:W-:-:S05]  /*1a60*/  IMAD.WIDE R14, R17, 0x4, R14 ;  /* 0x00000004110e7825 */ /* 0x001fca00078e020e */
[----:B------:R3:W-:Y:S02]  /*1a70*/  STG.E desc[UR6][R14.64], R11 ;  /* 0x0000000b0e007986 */ /* 0x0007e4000c101906 */
.L_x_128:
[----:B01--4-:R-:W-:Y:S05]  /*1a80*/  BSYNC.RECONVERGENT B1 ;  /* 0x0000000000017941 */ /* 0x013fea0003800200 */
.L_x_127:
[----:B------:R-:W0:Y:S01]  /*1a90*/  LDCU UR4, c[0x0][0x3b4] ;  /* 0x00007680ff0477ac */ /* 0x000e220008000800 */
[----:B------:R-:W-:-:S05]  /*1aa0*/  VIADD R10, R10, 0x1 ;  /* 0x000000010a0a7836 */ /* 0x000fca0000000000 */
[----:B0-----:R-:W-:-:S13]  /*1ab0*/  ISETP.NE.AND P0, PT, R10, UR4, PT ;  /* 0x000000040a007c0c */ /* 0x001fda000bf05270 */
[----:B------:R-:W-:Y:S05]  /*1ac0*/  @!P0 BRA `(.L_x_125) ;  /* 0x0000000400f88947 */ /* 0x000fea0003800000 */
[----:B------:R-:W-:Y:S05]  /*1ad0*/  BRA `(.L_x_138) ;  /* 0xfffffff400247947 */ /* 0x000fea000383ffff */
.L_x_126:
[C---:B------:R-:W-:Y:S01]  /*1ae0*/  IADD3 R3, PT, PT, R24.reuse, -0x1, RZ ;  /* 0xffffffff18037810 */ /* 0x040fe20007ffe0ff */
[----:B------:R-:W-:Y:S01]  /*1af0*/  BSSY.RECONVERGENT B1, `(.L_x_139) ;  /* 0x000005f000017945 */ /* 0x000fe20003800200 */
[----:B0-2---:R-:W-:Y:S02]  /*1b00*/  HFMA2 R14, -RZ, RZ, 0, 0 ;  /* 0x00000000ff0e7431 */ /* 0x005fe400000001ff */
[----:B------:R-:W-:Y:S01]  /*1b10*/  IMAD.MOV.U32 R5, RZ, RZ, R0 ;  /* 0x000000ffff057224 */ /* 0x000fe200078e0000 */
[----:B------:R-:W-:Y:S02]  /*1b20*/  ISETP.GE.U32.AND P0, PT, R3, 0x3, PT ;  /* 0x000000030300780c */ /* 0x000fe40003f06070 */
[----:B------:R-:W-:-:S11]  /*1b30*/  LOP3.LUT R3, R24, 0x3, RZ, 0xc0, !PT ;  /* 0x0000000318037812 */ /* 0x000fd600078ec0ff */
[----:B------:R-:W-:Y:S05]  /*1b40*/  @!P0 BRA `(.L_x_140) ;  /* 0x0000000400648947 */ /* 0x000fea0003800000 */
[----:B------:R-:W0:Y:S01]  /*1b50*/  LDC.64 R8, c[0x0][0x398] ;  /* 0x0000e600ff087b82 */ /* 0x000e220000000a00 */
[----:B------:R-:W-:Y:S02]  /*1b60*/  LOP3.LUT R14, R24, 0x7ffffffc, RZ, 0xc0, !PT ;  /* 0x7ffffffc180e7812 */ /* 0x000fe400078ec0ff */
[----:B------:R-:W-:Y:S02]  /*1b70*/  MOV R15, RZ ;  /* 0x000000ff000f7202 */ /* 0x000fe40000000f00 */
[----:B------:R-:W-:-:S07]  /*1b80*/  MOV R5, R0 ;  /* 0x0000000000057202 */ /* 0x000fce0000000f00 */
.L_x_157:
[----:B------:R-:W-:Y:S01]  /*1b90*/  ISETP.NE.AND P0, PT, R15, R0, PT ;  /* 0x000000000f00720c */ /* 0x000fe20003f05270 */
[----:B------:R-:W-:-:S12]  /*1ba0*/  BSSY.RECONVERGENT B2, `(.L_x_141) ;  /* 0x0000012000027945 */ /* 0x000fd80003800200 */
[----:B-123--:R-:W-:Y:S05]  /*1bb0*/  @!P0 BRA `(.L_x_142) ;  /* 0x0000000000408947 */ /* 0x00efea0003800000 */
[----:B------:R-:W-:Y:S01]  /*1bc0*/  ISETP.GE.AND P0, PT, R0, RZ, PT ;  /* 0x000000ff0000720c */ /* 0x000fe20003f06270 */
[----:B------:R-:W-:-:S12]  /*1bd0*/  BSSY.RELIABLE B3, `(.L_x_143) ;  /* 0x0000008000037945 */ /* 0x000fd80003800100 */
[----:B------:R-:W-:Y:S05]  /*1be0*/  @!P0 BRA `(.L_x_144) ;  /* 0x0000000000188947 */ /* 0x000fea0003800000 */
[----:B-1----:R-:W-:-:S04]  /*1bf0*/  IMAD R11, R15, UR10, R0 ;  /* 0x0000000a0f0b7c24 */ /* 0x002fc8000f8e0200 */
[----:B------:R-:W-:-:S06]  /*1c00*/  IMAD R11, R11, 0x4, R2 ;  /* 0x000000040b0b7824 */ /* 0x000fcc00078e0202 */
[----:B------:R-:W1:Y:S02]  /*1c10*/  LDS R11, [R11] ;  /* 0x000000000b0b7984 */ /* 0x000e640000000800 */
[----:B-1----:R-:W-:-:S13]  /*1c20*/  FSETP.GT.AND P0, PT, R11, R6, PT ;  /* 0x000000060b00720b */ /* 0x002fda0003f04000 */
[----:B------:R-:W-:Y:S05]  /*1c30*/  @P0 BREAK.RELIABLE B3 ;  /* 0x0000000000030942 */ /* 0x000fea0003800100 */
[----:B------:R-:W-:Y:S05]  /*1c40*/  @P0 BRA `(.L_x_142) ;  /* 0x00000000001c0947 */ /* 0x000fea0003800000 */
.L_x_144:
[----:B-1--4-:R-:W-:Y:S05]  /*1c50*/  BSYNC.RELIABLE B3 ;  /* 0x0000000000037941 */ /* 0x012fea0003800100 */
.L_x_143:
[----:B------:R-:W-:Y:S02]  /*1c60*/  IADD3 R11, PT, PT, R7, R15, RZ ;  /* 0x0000000f070b7210 */ /* 0x000fe40007ffe0ff */
[----:B------:R-:W-:-:S03]  /*1c70*/  FSETP.GT.AND P0, PT, R4, RZ, PT ;  /* 0x000000ff0400720b */ /* 0x000fc60003f04000 */
[----:B0-----:R-:W-:Y:S01]  /*1c80*/  IMAD.WIDE R10, R11, 0x4, R8 ;  /* 0x000000040b0a7825 */ /* 0x001fe200078e0208 */
[----:B------:R-:W-:Y:S02]  /*1c90*/  FSEL R4, R4, RZ, !P0 ;  /* 0x000000ff04047208 */ /* 0x000fe40004000000 */
[----:B------:R-:W-:Y:S02]  /*1ca0*/  SEL R5, R15, R5, P0 ;  /* 0x000000050f057207 */ /* 0x000fe40000000000 */
[----:B------:R2:W-:Y:S05]  /*1cb0*/  STG.E desc[UR6][R10.64], RZ ;  /* 0x000000ff0a007986 */ /* 0x0005ea000c101906 */
.L_x_142:
[----:B-1--4-:R-:W-:Y:S05]  /*1cc0*/  BSYNC.RECONVERGENT B2 ;  /* 0x0000000000027941 */ /* 0x012fea0003800200 */
.L_x_141:
[----:B--2---:R-:W-:Y:S01]  /*1cd0*/  SHF.R.S32.HI R10, RZ, 0x1f, R15 ;  /* 0x0000001fff0a7819 */ /* 0x004fe2000001140f */
[----:B------:R-:W-:Y:S01]  /*1ce0*/  BSSY.RECONVERGENT B2, `(.L_x_145) ;  /* 0x0000016000027945 */ /* 0x000fe20003800200 */
[----:B------:R-:W-:Y:S02]  /*1cf0*/  IADD3 R11, P0, PT, R7, R15, RZ ;  /* 0x0000000f070b7210 */ /* 0x000fe40007f1e0ff */
[----:B------:R-:W-:Y:S02]  /*1d00*/  IADD3 R19, PT, PT, R15, 0x1, RZ ;  /* 0x000000010f137810 */ /* 0x000fe40007ffe0ff */
[----:B------:R-:W-:Y:S02]  /*1d10*/  LEA.HI.X.SX32 R16, R7, R10, 0x1, P0 ;  /* 0x0000000a07107211 */ /* 0x000fe400000f0eff */
[----:B------:R-:W-:Y:S02]  /*1d20*/  ISETP.NE.AND P0, PT, R19, R0, PT ;  /* 0x000000001300720c */ /* 0x000fe40003f05270 */
[----:B------:R-:W-:-:S04]  /*1d30*/  LEA R10, P1, R11, UR8, 0x2 ;  /* 0x000000080b0a7c11 */ /* 0x000fc8000f8210ff */
[----:B------:R-:W-:-:S07]  /*1d40*/  LEA.HI.X R11, R11, UR9, R16, 0x2, P1 ;  /* 0x000000090b0b7c11 */ /* 0x000fce00088f1410 */
[----:B------:R-:W-:Y:S05]  /*1d50*/  @!P0 BRA `(.L_x_146) ;  /* 0x0000000000388947 */ /* 0x000fea0003800000 */
[----:B------:R-:W-:Y:S01]  /*1d60*/  ISETP.GE.AND P0, PT, R0, RZ, PT ;  /* 0x000000ff0000720c */ /* 0x000fe20003f06270 */
[----:B------:R-:W-:-:S12]  /*1d70*/  BSSY.RELIABLE B3, `(.L_x_147) ;  /* 0x0000008000037945 */ /* 0x000fd80003800100 */
[----:B------:R-:W-:Y:S05]  /*1d80*/  @!P0 BRA `(.L_x_148) ;  /* 0x0000000000188947 */ /* 0x000fea0003800000 */
[----:B------:R-:W-:-:S04]  /*1d90*/  IMAD R17, R19, UR10, R0 ;  /* 0x0000000a13117c24 */ /* 0x000fc8000f8e0200 */
[----:B------:R-:W-:-:S06]  /*1da0*/  IMAD R17, R17, 0x4, R2 ;  /* 0x0000000411117824 */ /* 0x000fcc00078e0202 */
[----:B------:R-:W1:Y:S02]  /*1db0*/  LDS R17, [R17] ;  /* 0x0000000011117984 */ /* 0x000e640000000800 */
[----:B-1----:R-:W-:-:S13]  /*1dc0*/  FSETP.GT.AND P0, PT, R17, R6, PT ;  /* 0x000000061100720b */ /* 0x002fda0003f04000 */
[----:B------:R-:W-:Y:S05]  /*1dd0*/  @P0 BREAK.RELIABLE B3 ;  /* 0x0000000000030942 */ /* 0x000fea0003800100 */
[----:B------:R-:W-:Y:S05]  /*1de0*/  @P0 BRA `(.L_x_146) ;  /* 0x0000000000140947 */ /* 0x000fea0003800000 */
.L_x_148:
[----:B------:R-:W-:Y:S05]  /*1df0*/  BSYNC.RELIABLE B3 ;  /* 0x0000000000037941 */ /* 0x000fea0003800100 */
.L_x_147:
[----:B------:R1:W-:Y:S01]  /*1e00*/  STG.E desc[UR6][R10.64+0x4], RZ ;  /* 0x000004ff0a007986 */ /* 0x0003e2000c101906 */
[----:B------:R-:W-:-:S04]  /*1e10*/  FSETP.GT.AND P0, PT, R4, RZ, PT ;  /* 0x000000ff0400720b */ /* 0x000fc80003f04000 */
[----:B------:R-:W-:Y:S02]  /*1e20*/  SEL R5, R19, R5, P0 ;  /* 0x0000000513057207 */ /* 0x000fe40000000000 */
[----:B------:R-:W-:-:S07]  /*1e30*/  FSEL R4, R4, RZ, !P0 ;  /* 0x000000ff04047208 */ /* 0x000fce0004000000 */
.L_x_146:
[----:B------:R-:W-:Y:S05]  /*1e40*/  BSYNC.RECONVERGENT B2 ;  /* 0x0000000000027941 */ /* 0x000fea0003800200 */
.L_x_145:
[----:B------:R-:W-:Y:S01]  /*1e50*/  IADD3 R19, PT, PT, R15, 0x2, RZ ;  /* 0x000000020f137810 */ /* 0x000fe20007ffe0ff */
[----:B------:R-:W-:Y:S03]  /*1e60*/  BSSY.RECONVERGENT B2, `(.L_x_149) ;  /* 0x0000011000027945 */ /* 0x000fe60003800200 */
[----:B------:R-:W-:-:S13]  /*1e70*/  ISETP.NE.AND P0, PT, R19, R0, PT ;  /* 0x000000001300720c */ /* 0x000fda0003f05270 */
[----:B------:R-:W-:Y:S05]  /*1e80*/  @!P0 BRA `(.L_x_150) ;  /* 0x0000000000388947 */ /* 0x000fea0003800000 */
[----:B------:R-:W-:Y:S01]  /*1e90*/  ISETP.GE.AND P0, PT, R0, RZ, PT ;  /* 0x000000ff0000720c */ /* 0x000fe20003f06270 */
[----:B------:R-:W-:-:S12]  /*1ea0*/  BSSY.RELIABLE B3, `(.L_x_151) ;  /* 0x0000008000037945 */ /* 0x000fd80003800100 */
[----:B------:R-:W-:Y:S05]  /*1eb0*/  @!P0 BRA `(.L_x_152) ;  /* 0x0000000000188947 */ /* 0x000fea0003800000 */
[----:B------:R-:W-:-:S05]  /*1ec0*/  IMAD R17, R19, UR10, R0 ;  /* 0x0000000a13117c24 */ /* 0x000fca000f8e0200 */
[----:B------:R-:W-:-:S06]  /*1ed0*/  LEA R17, R17, R2, 0x2 ;  /* 0x0000000211117211 */ /* 0x000fcc00078e10ff */
[----:B------:R-:W2:Y:S02]  /*1ee0*/  LDS R17, [R17] ;  /* 0x0000000011117984 */ /* 0x000ea40000000800 */
[----:B--2---:R-:W-:-:S13]  /*1ef0*/  FSETP.GT.AND P0, PT, R17, R6, PT ;  /* 0x000000061100720b */ /* 0x004fda0003f04000 */
[----:B------:R-:W-:Y:S05]  /*1f00*/  @P0 BREAK.RELIABLE B3 ;  /* 0x0000000000030942 */ /* 0x000fea0003800100 */
[----:B------:R-:W-:Y:S05]  /*1f10*/  @P0 BRA `(.L_x_150) ;  /* 0x0000000000140947 */ /* 0x000fea0003800000 */
.L_x_152:
[----:B------:R-:W-:Y:S05]  /*1f20*/  BSYNC.RELIABLE B3 ;  /* 0x0000000000037941 */ /* 0x000fea0003800100 */
.L_x_151:
[----:B------:R2:W-:Y:S01]  /*1f30*/  STG.E desc[UR6][R10.64+0x8], RZ ;  /* 0x000008ff0a007986 */ /* 0x0005e2000c101906 */
[----:B------:R-:W-:-:S04]  /*1f40*/  FSETP.GT.AND P0, PT, R4, RZ, PT ;  /* 0x000000ff0400720b */ /* 0x000fc80003f04000 */
[----:B------:R-:W-:Y:S02]  /*1f50*/  SEL R5, R19, R5, P0 ;  /* 0x0000000513057207 */ /* 0x000fe40000000000 */
[----:B------:R-:W-:-:S07]  /*1f60*/  FSEL R4, R4, RZ, !P0 ;  /* 0x000000ff04047208 */ /* 0x000fce0004000000 */
.L_x_150:
[----:B------:R-:W-:Y:S05]  /*1f70*/  BSYNC.RECONVERGENT B2 ;  /* 0x0000000000027941 */ /* 0x000fea0003800200 */
.L_x_149:
[----:B------:R-:W-:Y:S01]  /*1f80*/  VIADD R19, R15, 0x3 ;  /* 0x000000030f137836 */ /* 0x000fe20000000000 */
[----:B------:R-:W-:Y:S04]  /*1f90*/  BSSY.RECONVERGENT B2, `(.L_x_153) ;  /* 0x0000011000027945 */ /* 0x000fe80003800200 */
[----:B------:R-:W-:-:S13]  /*1fa0*/  ISETP.NE.AND P0, PT, R19, R0, PT ;  /* 0x000000001300720c */ /* 0x000fda0003f05270 */
[----:B------:R-:W-:Y:S05]  /*1fb0*/  @!P0 BRA `(.L_x_154) ;  /* 0x0000000000388947 */ /* 0x000fea0003800000 */
[----:B------:R-:W-:Y:S01]  /*1fc0*/  ISETP.GE.AND P0, PT, R0, RZ, PT ;  /* 0x000000ff0000720c */ /* 0x000fe20003f06270 */
[----:B------:R-:W-:-:S12]  /*1fd0*/  BSSY.RELIABLE B3, `(.L_x_155) ;  /* 0x0000008000037945 */ /* 0x000fd80003800100 */
[----:B------:R-:W-:Y:S05]  /*1fe0*/  @!P0 BRA `(.L_x_156) ;  /* 0x0000000000188947 */ /* 0x000fea0003800000 */
[----:B------:R-:W-:-:S05]  /*1ff0*/  IMAD R17, R19, UR10, R0 ;  /* 0x0000000a13117c24 */ /* 0x000fca000f8e0200 */
[----:B------:R-:W-:-:S06]  /*2000*/  LEA R17, R17, R2, 0x2 ;  /* 0x0000000211117211 */ /* 0x000fcc00078e10ff */
[----:B------:R-:W3:Y:S02]  /*2010*/  LDS R17, [R17] ;  /* 0x0000000011117984 */ /* 0x000ee40000000800 */
[----:B---3--:R-:W-:-:S13]  /*2020*/  FSETP.GT.AND P0, PT, R17, R6, PT ;  /* 0x000000061100720b */ /* 0x008fda0003f04000 */
[----:B------:R-:W-:Y:S05]  /*2030*/  @P0 BREAK.RELIABLE B3 ;  /* 0x0000000000030942 */ /* 0x000fea0003800100 */
[----:B------:R-:W-:Y:S05]  /*2040*/  @P0 BRA `(.L_x_154) ;  /* 0x0000000000140947 */ /* 0x000fea0003800000 */
.L_x_156:
[----:B------:R-:W-:Y:S05]  /*2050*/  BSYNC.RELIABLE B3 ;  /* 0x0000000000037941 */ /* 0x000fea0003800100 */
.L_x_155:
[----:B------:R3:W-:Y:S01]  /*2060*/  STG.E desc[UR6][R10.64+0xc], RZ ;  /* 0x00000cff0a007986 */ /* 0x0007e2000c101906 */
[----:B------:R-:W-:-:S04]  /*2070*/  FSETP.GT.AND P0, PT, R4, RZ, PT ;  /* 0x000000ff0400720b */ /* 0x000fc80003f04000 */
[----:B------:R-:W-:Y:S02]  /*2080*/  SEL R5, R19, R5, P0 ;  /* 0x0000000513057207 */ /* 0x000fe40000000000 */
[----:B------:R-:W-:-:S07]  /*2090*/  FSEL R4, R4, RZ, !P0 ;  /* 0x000000ff04047208 */ /* 0x000fce0004000000 */
.L_x_154:
[----:B------:R-:W-:Y:S05]  /*20a0*/  BSYNC.RECONVERGENT B2 ;  /* 0x0000000000027941 */ /* 0x000fea0003800200 */
.L_x_153:
[----:B------:R-:W-:-:S04]  /*20b0*/  IADD3 R15, PT, PT, R15, 0x4, RZ ;  /* 0x000000040f0f7810 */ /* 0x000fc80007ffe0ff */
[----:B------:R-:W-:-:S13]  /*20c0*/  ISETP.NE.AND P0, PT, R15, R14, PT ;  /* 0x0000000e0f00720c */ /* 0x000fda0003f05270 */
[----:B------:R-:W-:Y:S05]  /*20d0*/  @P0 BRA `(.L_x_157) ;  /* 0xfffffff800ac0947 */ /* 0x000fea000383ffff */
.L_x_140:
[----:B-1--4-:R-:W-:Y:S05]  /*20e0*/  BSYNC.RECONVERGENT B1 ;  /* 0x0000000000017941 */ /* 0x012fea0003800200 */
.L_x_139:
[----:B------:R-:W-:-:S13]  /*20f0*/  ISETP.NE.AND P0, PT, R3, RZ, PT ;  /* 0x000000ff0300720c */ /* 0x000fda0003f05270 */
[----:B------:R-:W-:Y:S05]  /*2100*/  @!P0 BRA `(.L_x_125) ;  /* 0x0000000000688947 */ /* 0x000fea0003800000 */
[----:B0-----:R-:W0:Y:S01]  /*2110*/  LDC.64 R8, c[0x0][0x398] ;  /* 0x0000e600ff087b82 */ /* 0x001e220000000a00 */
[----:B------:R-:W-:-:S07]  /*2120*/  IMAD.MOV.U32 R16, RZ, RZ, RZ ;  /* 0x000000ffff107224 */ /* 0x000fce00078e00ff */
.L_x_162:
[----:B------:R-:W-:Y:S01]  /*2130*/  ISETP.NE.AND P1, PT, R14, R0, PT ;  /* 0x000000000e00720c */ /* 0x000fe20003f25270 */
[----:B------:R-:W-:Y:S01]  /*2140*/  BSSY.RECONVERGENT B1, `(.L_x_158) ;  /* 0x0000014000017945 */ /* 0x000fe20003800200 */
[----:B------:R-:W-:-:S04]  /*2150*/  IADD3 R16, PT, PT, R16, 0x1, RZ ;  /* 0x0000000110107810 */ /* 0x000fc80007ffe0ff */
[----:B------:R-:W-:-:S07]  /*2160*/  ISETP.NE.AND P0, PT, R16, R3, PT ;  /* 0x000000031000720c */ /* 0x000fce0003f05270 */
[----:B-1----:R-:W-:Y:S06]  /*2170*/  @!P1 BRA `(.L_x_159) ;  /* 0x0000000000409947 */ /* 0x002fec0003800000 */
[----:B------:R-:W-:Y:S01]  /*2180*/  ISETP.GE.AND P1, PT, R0, RZ, PT ;  /* 0x000000ff0000720c */ /* 0x000fe20003f26270 */
[----:B------:R-:W-:-:S12]  /*2190*/  BSSY.RELIABLE B2, `(.L_x_160) ;  /* 0x0000008000027945 */ /* 0x000fd80003800100 */
[----:B------:R-:W-:Y:S05]  /*21a0*/  @!P1 BRA `(.L_x_161) ;  /* 0x0000000000189947 */ /* 0x000fea0003800000 */
[----:B--23--:R-:W-:-:S05]  /*21b0*/  IMAD R11, R14, UR11, R0 ;  /* 0x0000000b0e0b7c24 */ /* 0x00cfca000f8e0200 */
[----:B------:R-:W-:-:S06]  /*21c0*/  LEA R11, R11, R2, 0x2 ;  /* 0x000000020b0b7211 */ /* 0x000fcc00078e10ff */
[----:B------:R-:W1:Y:S02]  /*21d0*/  LDS R11, [R11] ;  /* 0x000000000b0b7984 */ /* 0x000e640000000800 */
[----:B-1----:R-:W-:-:S13]  /*21e0*/  FSETP.GT.AND P1, PT, R11, R6, PT ;  /* 0x000000060b00720b */ /* 0x002fda0003f24000 */
[----:B------:R-:W-:Y:S05]  /*21f0*/  @P1 BREAK.RELIABLE B2 ;  /* 0x0000000000021942 */ /* 0x000fea0003800100 */
[----:B------:R-:W-:Y:S05]  /*2200*/  @P1 BRA `(.L_x_159) ;  /* 0x00000000001c1947 */ /* 0x000fea0003800000 */
.L_x_161:
[----:B------:R-:W-:Y:S05]  /*2210*/  BSYNC.RELIABLE B2 ;  /* 0x0000000000027941 */ /* 0x000fea0003800100 */
.L_x_160:
[----:B--23--:R-:W-:Y:S01]  /*2220*/  IMAD.IADD R11, R7, 0x1, R14 ;  /* 0x00000001070b7824 */ /* 0x00cfe200078e020e */
[----:B------:R-:W-:-:S03]  /*2230*/  FSETP.GT.AND P1, PT, R4, RZ, PT ;  /* 0x000000ff0400720b */ /* 0x000fc60003f24000 */
[----:B0-----:R-:W-:Y:S01]  /*2240*/  IMAD.WIDE R10, R11, 0x4, R8 ;  /* 0x000000040b0a7825 */ /* 0x001fe200078e0208 */
[----:B------:R-:W-:Y:S02]  /*2250*/  FSEL R4, R4, RZ, !P1 ;  /* 0x000000ff04047208 */ /* 0x000fe40004800000 */
[----:B------:R-:W-:Y:S02]  /*2260*/  SEL R5, R14, R5, P1 ;  /* 0x000000050e057207 */ /* 0x000fe40000800000 */
[----:B------:R1:W-:Y:S05]  /*2270*/  STG.E desc[UR6][R10.64], RZ ;  /* 0x000000ff0a007986 */ /* 0x0003ea000c101906 */
.L_x_159:
[----:B------:R-:W-:Y:S05]  /*2280*/  BSYNC.RECONVERGENT B1 ;  /* 0x0000000000017941 */ /* 0x000fea0003800200 */
.L_x_158:
[----:B------:R-:W-:Y:S01]  /*2290*/  IADD3 R14, PT, PT, R14, 0x1, RZ ;  /* 0x000000010e0e7810 */ /* 0x000fe20007ffe0ff */
[----:B------:R-:W-:Y:S06]  /*22a0*/  @P0 BRA `(.L_x_162) ;  /* 0xfffffffc00a00947 */ /* 0x000fec000383ffff */
.L_x_125:
[----:B01--4-:R-:W-:Y:S05]  /*22b0*/  BSYNC.RECONVERGENT B0 ;  /* 0x0000000000007941 */ /* 0x013fea0003800200 */
.L_x_124:
[----:B------:R-:W-:Y:S05]  /*22c0*/  WARPSYNC.ALL ;  /* 0x0000000000007948 */ /* 0x000fea0003800000 */
[----:B------:R-:W-:-:S13]  /*22d0*/  ISETP.NE.AND P0, PT, R0, R5, PT ;  /* 0x000000050000720c */ /* 0x000fda0003f05270 */
[----:B------:R-:W-:Y:S05]  /*22e0*/  @!P0 EXIT ;  /* 0x000000000000894d */ /* 0x000fea0003800000 */
[----:B------:R-:W0:Y:S01]  /*22f0*/  S2R R0, SR_LANEID ;  /* 0x0000000000007919 */ /* 0x000e220000000000 */
[----:B------:R-:W1:Y:S01]  /*2300*/  LDC.64 R2, c[0x0][0x3a8] ;  /* 0x0000ea00ff027b82 */ /* 0x000e620000000a00 */
[----:B------:R-:W-:Y:S02]  /*2310*/  VOTEU.ANY UR4, UPT, PT ;  /* 0x0000000000047886 */ /* 0x000fe400038e0100 */
[----:B------:R-:W-:Y:S02]  /*2320*/  UFLO.U32 UR5, UR4 ;  /* 0x00000004000572bd */ /* 0x000fe400080e0000 */
[----:B------:R-:W1:Y:S01]  /*2330*/  POPC R7, UR4 ;  /* 0x0000000400077d09 */ /* 0x000e620008000000 */
[----:B------:R-:W-:Y:S03]  /*2340*/  STG.E desc[UR6][R12.64], R5 ;  /* 0x000000050c007986 */ /* 0x000fe6000c101906 */
[----:B0-----:R-:W-:-:S13]  /*2350*/  ISETP.EQ.U32.AND P0, PT, R0, UR5, PT ;  /* 0x0000000500007c0c */ /* 0x001fda000bf02070 */
[----:B-1----:R-:W-:Y:S01]  /*2360*/  @P0 REDG.E.ADD.STRONG.GPU desc[UR6][R2.64], R7 ;  /* 0x000000070200098e */ /* 0x002fe2000c12e106 */
[----:B------:R-:W-:Y:S05]  /*2370*/  EXIT ;  /* 0x000000000000794d */ /* 0x000fea0003800000 */
        .weak           $__internal_1_$__cuda_sm20_sqrt_rn_f32_slowpath
        .type           $__internal_1_$__cuda_sm20_sqrt_rn_f32_slowpath,@function
        .size           $__internal_1_$__cuda_sm20_sqrt_rn_f32_slowpath,(.L_x_199 - $__internal_1_$__cuda_sm20_sqrt_rn_f32_slowpath)
$__internal_1_$__cuda_sm20_sqrt_rn_f32_slowpath:
[----:B------:R-:W-:-:S13]  /*2380*/  LOP3.LUT P0, RZ, R27, 0x7fffffff, RZ, 0xc0, !PT ;  /* 0x7fffffff1bff7812 */ /* 0x000fda000780c0ff */
[----:B------:R-:W-:Y:S01]  /*2390*/  @!P0 MOV R11, R27 ;  /* 0x0000001b000b8202 */ /* 0x000fe20000000f00 */
[----:B------:R-:W-:Y:S06]  /*23a0*/  @!P0 BRA `(.L_x_163) ;  /* 0x0000000000408947 */ /* 0x000fec0003800000 */
[----:B------:R-:W-:-:S13]  /*23b0*/  FSETP.GEU.FTZ.AND P0, PT, R27, RZ, PT ;  /* 0x000000ff1b00720b */ /* 0x000fda0003f1e000 */
[----:B------:R-:W-:Y:S01]  /*23c0*/  @!P0 IMAD.MOV.U32 R11, RZ, RZ, 0x7fffffff ;  /* 0x7fffffffff0b8424 */ /* 0x000fe200078e00ff */
[----:B------:R-:W-:Y:S06]  /*23d0*/  @!P0 BRA `(.L_x_163) ;  /* 0x0000000000348947 */ /* 0x000fec0003800000 */
[----:B------:R-:W-:-:S13]  /*23e0*/  FSETP.GTU.FTZ.AND P0, PT, |R27|, +INF , PT ;  /* 0x7f8000001b00780b */ /* 0x000fda0003f1c200 */
[----:B------:R-:W-:Y:S01]  /*23f0*/  @P0 FADD.FTZ R11, R27, 1 ;  /* 0x3f8000001b0b0421 */ /* 0x000fe20000010000 */
[----:B------:R-:W-:Y:S06]  /*2400*/  @P0 BRA `(.L_x_163) ;  /* 0x0000000000280947 */ /* 0x000fec0003800000 */
[----:B------:R-:W-:-:S13]  /*2410*/  FSETP.NEU.FTZ.AND P0, PT, |R27|, +INF , PT ;  /* 0x7f8000001b00780b */ /* 0x000fda0003f1d200 */
[----:B------:R-:W-:-:S04]  /*2420*/  @P0 FFMA R14, R27, 1.84467440737095516160e+19, RZ ;  /* 0x5f8000001b0e0823 */ /* 0x000fc800000000ff */
[----:B------:R-:W0:Y:S02]  /*2430*/  @P0 MUFU.RSQ R11, R14 ;  /* 0x0000000e000b0308 */ /* 0x000e240000001400 */
[----:B0-----:R-:W-:Y:S01]  /*2440*/  @P0 FMUL.FTZ R15, R14, R11 ;  /* 0x0000000b0e0f0220 */ /* 0x001fe20000410000 */
[----:B------:R-:W-:Y:S01]  /*2450*/  @P0 FMUL.FTZ R17, R11, 0.5 ;  /* 0x3f0000000b110820 */ /* 0x000fe20000410000 */
[----:B------:R-:W-:Y:S02]  /*2460*/  @!P0 MOV R11, R27 ;  /* 0x0000001b000b8202 */ /* 0x000fe40000000f00 */
[----:B------:R-:W-:-:S04]  /*2470*/  @P0 FADD.FTZ R16, -R15, -RZ ;  /* 0x800000ff0f100221 */ /* 0x000fc80000010100 */
[----:B------:R-:W-:-:S04]  /*2480*/  @P0 FFMA R16, R15, R16, R14 ;  /* 0x000000100f100223 */ /* 0x000fc8000000000e */
[----:B------:R-:W-:-:S04]  /*2490*/  @P0 FFMA R16, R16, R17, R15 ;  /* 0x0000001110100223 */ /* 0x000fc8000000000f */
[----:B------:R-:W-:-:S07]  /*24a0*/  @P0 FMUL.FTZ R11, R16, 2.3283064365386962891e-10 ;  /* 0x2f800000100b0820 */ /* 0x000fce0000410000 */
.L_x_163:
[----:B------:R-:W-:Y:S01]  /*24b0*/  HFMA2 R15, -RZ, RZ, 0, 0 ;  /* 0x00000000ff0f7431 */ /* 0x000fe200000001ff */
[----:B------:R-:W-:-:S04]  /*24c0*/  MOV R14, R18 ;  /* 0x00000012000e7202 */ /* 0x000fc80000000f00 */
[----:B------:R-:W-:Y:S05]  /*24d0*/  RET.REL.NODEC R14 `(_Z44assignPointsToClustersWithTriangleInequalityPKfS0_S0_PfPiS2_iii) ;  /* 0xffffffd80ec87950 */ /* 0x000fea0003c3ffff */
.L_x_164:
        /* <DEDUP_REMOVED lines=10> */
.L_x_199:


//--------------------- .text._Z26calculateCentroidDistancesPKfPfii --------------------------
	.section	.text._Z26calculateCentroidDistancesPKfPfii,"ax",@progbits
	.align	128
        .global         _Z26calculateCentroidDistancesPKfPfii
        .type           _Z26calculateCentroidDistancesPKfPfii,@function
        .size           _Z26calculateCentroidDistancesPKfPfii,(.L_x_200 - _Z26calculateCentroidDistancesPKfPfii)
        .other          _Z26calculateCentroidDistancesPKfPfii,@"STO_CUDA_ENTRY STV_DEFAULT"
_Z26calculateCentroidDistancesPKfPfii:
.text._Z26calculateCentroidDistancesPKfPfii:
[----:B------:R-:W-:Y:S01]  /*0000*/  LDC R1, c[0x0][0x37c] ;  /* 0x0000df00ff017b82 */ /* 0x000fe20000000800 */
[----:B------:R-:W0:Y:S07]  /*0010*/  S2R R2, SR_TID.X ;  /* 0x0000000000027919 */ /* 0x000e2e0000002100 */
[----:B------:R-:W0:Y:S01]  /*0020*/  S2UR UR4, SR_CTAID.X ;  /* 0x00000000000479c3 */ /* 0x000e220000002500 */
[----:B------:R-:W1:Y:S07]  /*0030*/  S2R R5, SR_TID.Y ;  /* 0x0000000000057919 */ /* 0x000e6e0000002200 */
[----:B------:R-:W0:Y:S08]  /*0040*/  LDC R3, c[0x0][0x360] ;  /* 0x0000d800ff037b82 */ /* 0x000e300000000800 */
[----:B------:R-:W1:Y:S08]  /*0050*/  S2UR UR5, SR_CTAID.Y ;  /* 0x00000000000579c3 */ /* 0x000e700000002600 */
[----:B------:R-:W1:Y:S08]  /*0060*/  LDC R4, c[0x0][0x364] ;  /* 0x0000d900ff047b82 */ /* 0x000e700000000800 */
[----:B------:R-:W2:Y:S01]  /*0070*/  LDC R0, c[0x0][0x390] ;  /* 0x0000e400ff007b82 */ /* 0x000ea20000000800 */
[----:B0-----:R-:W-:-:S02]  /*0080*/  IMAD R3, R3, UR4, R2 ;  /* 0x0000000403037c24 */ /* 0x001fc4000f8e0202 */
[----:B-1----:R-:W-:-:S05]  /*0090*/  IMAD R2, R4, UR5, R5 ;  /* 0x0000000504027c24 */ /* 0x002fca000f8e0205 */
[----:B------:R-:W-:-:S04]  /*00a0*/  VIMNMX R5, PT, PT, R3, R2, !PT ;  /* 0x0000000203057248 */ /* 0x000fc80007fe0100 */
[----:B--2---:R-:W-:-:S13]  /*00b0*/  ISETP.GE.AND P0, PT, R5, R0, PT ;  /* 0x000000000500720c */ /* 0x004fda0003f06270 */
[----:B------:R-:W-:Y:S05]  /*00c0*/  @P0 EXIT ;  /* 0x000000000000094d */ /* 0x000fea0003800000 */
[----:B------:R-:W-:Y:S01]  /*00d0*/  ISETP.NE.AND P0, PT, R3, R2, PT ;  /* 0x000000020300720c */ /* 0x000fe20003f05270 */
[----:B------:R-:W0:-:S12]  /*00e0*/  LDCU.64 UR4, c[0x0][0x358] ;  /* 0x00006b00ff0477ac */ /* 0x000e180008000a00 */
[----:B------:R-:W-:Y:S05]  /*00f0*/  @!P0 BRA `(.L_x_165) ;  /* 0x00000008005c8947 */ /* 0x000fea0003800000 */
[----:B------:R-:W1:Y:S01]  /*0100*/  LDC R4, c[0x0][0x394] ;  /* 0x0000e500ff047b82 */ /* 0x000e620000000800 */
[----:B------:R-:W-:Y:S01]  /*0110*/  HFMA2 R18, -RZ, RZ, 0, 0 ;  /* 0x00000000ff127431 */ /* 0x000fe200000001ff */
[----:B-1----:R-:W-:-:S13]  /*0120*/  ISETP.GE.AND P0, PT, R4, 0x1, PT ;  /* 0x000000010400780c */ /* 0x002fda0003f06270 */
[----:B------:R-:W-:Y:S05]  /*0130*/  @!P0 BRA `(.L_x_166) ;  /* 0x0000000400fc8947 */ /* 0x000fea0003800000 */
[C---:B------:R-:W-:Y:S02]  /*0140*/  ISETP.GE.U32.AND P1, PT, R4.reuse, 0x8, PT ;  /* 0x000000080400780c */ /* 0x040fe40003f26070 */
[----:B------:R-:W-:Y:S02]  /*0150*/  LOP3.LUT R6, R4, 0x7, RZ, 0xc0, !PT ;  /* 0x0000000704067812 */ /* 0x000fe400078ec0ff */
[----:B------:R-:W-:Y:S02]  /*0160*/  MOV R18, RZ ;  /* 0x000000ff00127202 */ /* 0x000fe40000000f00 */
[----:B------:R-:W-:Y:S02]  /*0170*/  ISETP.NE.AND P0, PT, R6, RZ, PT ;  /* 0x000000ff0600720c */ /* 0x000fe40003f05270 */
[----:B------:R-:W-:-:S05]  /*0180*/  MOV R7, RZ ;  /* 0x000000ff00077202 */ /* 0x000fca0000000f00 */
[----:B------:R-:W-:Y:S06]  /*0190*/  @!P1 BRA `(.L_x_167) ;  /* 0x0000000000ec9947 */ /* 0x000fec0003800000 */
[----:B------:R-:W-:Y:S02]  /*01a0*/  LOP3.LUT R7, R4, 0x7ffffff8, RZ, 0xc0, !PT ;  /* 0x7ffffff804077812 */ /* 0x000fe400078ec0ff */
[----:B------:R-:W-:Y:S02]  /*01b0*/  MOV R18, RZ ;  /* 0x000000ff00127202 */ /* 0x000fe40000000f00 */
[----:B------:R-:W-:Y:S02]  /*01c0*/  MOV R5, R3 ;  /* 0x0000000300057202 */ /* 0x000fe40000000f00 */
[----:B------:R-:W-:Y:S02]  /*01d0*/  MOV R9, R2 ;  /* 0x0000000200097202 */ /* 0x000fe40000000f00 */
[----:B------:R-:W-:-:S07]  /*01e0*/  IADD3 R10, PT, PT, -R7, RZ, RZ ;  /* 0x000000ff070a7210 */ /* 0x000fce0007ffe1ff */
.L_x_168:
[----:B------:R-:W1:Y:S02]  /*01f0*/  LDC.64 R22, c[0x0][0x380] ;  /* 0x0000e000ff167b82 */ /* 0x000e640000000a00 */
[----:B-1----:R-:W-:-:S04]  /*0200*/  IMAD.WIDE R26, R5, 0x4, R22 ;  /* 0x00000004051a7825 */ /* 0x002fc800078e0216 */
[----:B------:R-:W-:Y:S01]  /*0210*/  IMAD.WIDE R22, R9, 0x4, R22 ;  /* 0x0000000409167825 */ /* 0x000fe200078e0216 */
[----:B0-----:R-:W2:Y:S04]  /*0220*/  LDG.E R28, desc[UR4][R26.64] ;  /* 0x000000041a1c7981 */ /* 0x001ea8000c1e1900 */
[----:B------:R-:W2:Y:S01]  /*0230*/  LDG.E R19, desc[UR4][R22.64] ;  /* 0x0000000416137981 */ /* 0x000ea2000c1e1900 */
[----:B------:R-:W-:-:S04]  /*0240*/  IMAD.WIDE R20, R0, 0x4, R26 ;  /* 0x0000000400147825 */ /* 0x000fc800078e021a */
[C---:B------:R-:W-:Y:S01]  /*0250*/  IMAD.WIDE R16, R0.reuse, 0x4, R22 ;  /* 0x0000000400107825 */ /* 0x040fe200078e0216 */
[----:B------:R0:W3:Y:S03]  /*0260*/  LDG.E R11, desc[UR4][R20.64] ;  /* 0x00000004140b7981 */ /* 0x0000e6000c1e1900 */
[C---:B------:R-:W-:Y:S01]  /*0270*/  IMAD.WIDE R12, R0.reuse, 0x4, R20 ;  /* 0x00000004000c7825 */ /* 0x040fe200078e0214 */
[----:B------:R-:W3:Y:S03]  /*0280*/  LDG.E R8, desc[UR4][R16.64] ;  /* 0x0000000410087981 */ /* 0x000ee6000c1e1900 */
[----:B------:R-:W-:-:S04]  /*0290*/  IMAD.WIDE R14, R0, 0x4, R16 ;  /* 0x00000004000e7825 */ /* 0x000fc800078e0210 */
[C---:B------:R-:W-:Y:S01]  /*02a0*/  IMAD.WIDE R24, R0.reuse, 0x4, R12 ;  /* 0x0000000400187825 */ /* 0x040fe200078e020c */
[----:B------:R1:W4:Y:S03]  /*02b0*/  LDG.E R27, desc[UR4][R14.64] ;  /* 0x000000040e1b7981 */ /* 0x000326000c1e1900 */
[C---:B0-----:R-:W-:Y:S01]  /*02c0*/  IMAD.WIDE R20, R0.reuse, 0x4, R14 ;  /* 0x0000000400147825 */ /* 0x041fe200078e020e */
[----:B------:R-:W4:Y:S03]  /*02d0*/  LDG.E R12, desc[UR4][R12.64] ;  /* 0x000000040c0c7981 */ /* 0x000f26000c1e1900 */
[----:B------:R-:W-:-:S04]  /*02e0*/  IMAD.WIDE R22, R0, 0x4, R20 ;  /* 0x0000000400167825 */ /* 0x000fc800078e0214 */
[C---:B-1----:R-:W-:Y:S01]  /*02f0*/  IMAD.WIDE R14, R0.reuse, 0x4, R24 ;  /* 0x00000004000e7825 */ /* 0x042fe200078e0218 */
[----:B------:R-:W5:Y:S04]  /*0300*/  LDG.E R26, desc[UR4][R22.64] ;  /* 0x00000004161a7981 */ /* 0x000f68000c1e1900 */
[----:B------:R-:W5:Y:S01]  /*0310*/  LDG.E R25, desc[UR4][R24.64] ;  /* 0x0000000418197981 */ /* 0x000f62000c1e1900 */
[----:B------:R-:W-:-:S03]  /*0320*/  IMAD.WIDE R16, R0, 0x4, R14 ;  /* 0x0000000400107825 */ /* 0x000fc600078e020e */
[----:B------:R-:W5:Y:S04]  /*0330*/  LDG.E R13, desc[UR4][R14.64] ;  /* 0x000000040e0d7981 */ /* 0x000f68000c1e1900 */
[----:B------:R0:W5:Y:S02]  /*0340*/  LDG.E R24, desc[UR4][R20.64] ;  /* 0x0000000414187981 */ /* 0x000164000c1e1900 */
[----:B0-----:R-:W-:-:S05]  /*0350*/  IMAD.WIDE R20, R0, 0x4, R22 ;  /* 0x0000000400147825 */ /* 0x001fca00078e0216 */
[----:B------:R0:W5:Y:S01]  /*0360*/  LDG.E R29, desc[UR4][R20.64] ;  /* 0x00000004141d7981 */ /* 0x000162000c1e1900 */
[----:B------:R-:W-:-:S04]  /*0370*/  IMAD.WIDE R14, R0, 0x4, R20 ;  /* 0x00000004000e7825 */ /* 0x000fc800078e0214 */
[----:B------:R-:W-:-:S06]  /*0380*/  IMAD.WIDE R22, R0, 0x4, R14 ;  /* 0x0000000400167825 */ /* 0x000fcc00078e020e */
[----:B------:R-:W5:Y:S01]  /*0390*/  LDG.E R23, desc[UR4][R22.64] ;  /* 0x0000000416177981 */ /* 0x000f62000c1e1900 */
[----:B--2---:R-:W-:-:S03]  /*03a0*/  FADD R19, R28, -R19 ;  /* 0x800000131c137221 */ /* 0x004fc60000000000 */
[----:B------:R1:W2:Y:S01]  /*03b0*/  LDG.E R28, desc[UR4][R16.64] ;  /* 0x00000004101c7981 */ /* 0x0002a2000c1e1900 */
[----:B0-----:R-:W-:Y:S01]  /*03c0*/  FFMA R21, R19, R19, R18 ;  /* 0x0000001313157223 */ /* 0x001fe20000000012 */
[----:B-1----:R-:W-:-:S05]  /*03d0*/  IMAD.WIDE R16, R0, 0x4, R16 ;  /* 0x0000000400107825 */ /* 0x002fca00078e0210 */
[----:B------:R-:W2:Y:S01]  /*03e0*/  LDG.E R20, desc[UR4][R16.64] ;  /* 0x0000000410147981 */ /* 0x000ea2000c1e1900 */
[----:B------:R-:W-:-:S06]  /*03f0*/  IMAD.WIDE R18, R0, 0x4, R16 ;  /* 0x0000000400127825 */ /* 0x000fcc00078e0210 */
[----:B------:R-:W2:Y:S04]  /*0400*/  LDG.E R18, desc[UR4][R18.64] ;  /* 0x0000000412127981 */ /* 0x000ea8000c1e1900 */
[----:B------:R-:W2:Y:S01]  /*0410*/  LDG.E R17, desc[UR4][R14.64] ;  /* 0x000000040e117981 */ /* 0x000ea2000c1e1900 */
[----:B---3--:R-:W-:Y:S01]  /*0420*/  FADD R8, R11, -R8 ;  /* 0x800000080b087221 */ /* 0x008fe20000000000 */
[----:B----4-:R-:W-:-:S03]  /*0430*/  FADD R27, R12, -R27 ;  /* 0x8000001b0c1b7221 */ /* 0x010fc60000000000 */
[----:B------:R-:W-:Y:S01]  /*0440*/  FFMA R8, R8, R8, R21 ;  /* 0x0000000808087223 */ /* 0x000fe20000000015 */
[----:B------:R-:W-:-:S03]  /*0450*/  IADD3 R10, PT, PT, R10, 0x8, RZ ;  /* 0x000000080a0a7810 */ /* 0x000fc60007ffe0ff */
[----:B------:R-:W-:Y:S01]  /*0460*/  FFMA R8, R27, R27, R8 ;  /* 0x0000001b1b087223 */ /* 0x000fe20000000008 */
[----:B------:R-:W-:Y:S01]  /*0470*/  ISETP.NE.AND P1, PT, R10, RZ, PT ;  /* 0x000000ff0a00720c */ /* 0x000fe20003f25270 */
[----:B-----5:R-:W-:Y:S01]  /*0480*/  FADD R13, R13, -R26 ;  /* 0x8000001a0d0d7221 */ /* 0x020fe20000000000 */
[----:B------:R-:W-:-:S04]  /*0490*/  FADD R25, R25, -R24 ;  /* 0x8000001819197221 */ /* 0x000fc80000000000 */
[----:B------:R-:W-:-:S04]  /*04a0*/  FFMA R8, R25, R25, R8 ;  /* 0x0000001919087223 */ /* 0x000fc80000000008 */
[----:B------:R-:W-:Y:S01]  /*04b0*/  FFMA R8, R13, R13, R8 ;  /* 0x0000000d0d087223 */ /* 0x000fe20000000008 */
[C---:B------:R-:W-:Y:S02]  /*04c0*/  LEA R9, R0.reuse, R9, 0x3 ;  /* 0x0000000900097211 */ /* 0x040fe400078e18ff */
[----:B------:R-:W-:Y:S01]  /*04d0*/  LEA R5, R0, R5, 0x3 ;  /* 0x0000000500057211 */ /* 0x000fe200078e18ff */
[----:B--2---:R-:W-:-:S04]  /*04e0*/  FADD R29, R28, -R29 ;  /* 0x8000001d1c1d7221 */ /* 0x004fc80000000000 */
[----:B------:R-:W-:Y:S01]  /*04f0*/  FFMA R8, R29, R29, R8 ;  /* 0x0000001d1d087223 */ /* 0x000fe20000000008 */
[----:B------:R-:W-:Y:S01]  /*0500*/  FADD R23, R18, -R23 ;  /* 0x8000001712177221 */ /* 0x000fe20000000000 */
[----:B------:R-:W-:-:S04]  /*0510*/  FADD R17, R20, -R17 ;  /* 0x8000001114117221 */ /* 0x000fc80000000000 */
[----:B------:R-:W-:-:S04]  /*0520*/  FFMA R8, R17, R17, R8 ;  /* 0x0000001111087223 */ /* 0x000fc80000000008 */
[----:B------:R-:W-:Y:S01]  /*0530*/  FFMA R18, R23, R23, R8 ;  /* 0x0000001717127223 */ /* 0x000fe20000000008 */
[----:B------:R-:W-:Y:S06]  /*0540*/  @P1 BRA `(.L_x_168) ;  /* 0xfffffffc00281947 */ /* 0x000fec000383ffff */
.L_x_167:
[----:B------:R-:W-:Y:S05]  /*0550*/  @!P0 BRA `(.L_x_166) ;  /* 0x0000000000f48947 */ /* 0x000fea0003800000 */
[----:B------:R-:W-:Y:S02]  /*0560*/  ISETP.GE.U32.AND P0, PT, R6, 0x4, PT ;  /* 0x000000040600780c */ /* 0x000fe40003f06070 */
[----:B------:R-:W-:-:S04]  /*0570*/  LOP3.LUT R19, R4, 0x3, RZ, 0xc0, !PT ;  /* 0x0000000304137812 */ /* 0x000fc800078ec0ff */
[----:B------:R-:W-:-:S07]  /*0580*/  ISETP.NE.AND P1, PT, R19, RZ, PT ;  /* 0x000000ff1300720c */ /* 0x000fce0003f25270 */
[----:B------:R-:W-:Y:S06]  /*0590*/  @!P0 BRA `(.L_x_169) ;  /* 0x0000000000708947 */ /* 0x000fec0003800000 */
[----:B------:R-:W1:Y:S01]  /*05a0*/  LDC.64 R22, c[0x0][0x380] ;  /* 0x0000e000ff167b82 */ /* 0x000e620000000a00 */
[CC--:B------:R-:W-:Y:S02]  /*05b0*/  IMAD R21, R7.reuse, R0.reuse, R3 ;  /* 0x0000000007157224 */ /* 0x0c0fe400078e0203 */
[----:B------:R-:W-:Y:S02]  /*05c0*/  IMAD R5, R7, R0, R2 ;  /* 0x0000000007057224 */ /* 0x000fe400078e0202 */
[----:B-1----:R-:W-:-:S04]  /*05d0*/  IMAD.WIDE R20, R21, 0x4, R22 ;  /* 0x0000000415147825 */ /* 0x002fc800078e0216 */
[----:B------:R-:W-:-:S04]  /*05e0*/  IMAD.WIDE R22, R5, 0x4, R22 ;  /* 0x0000000405167825 */ /* 0x000fc800078e0216 */
[C---:B------:R-:W-:Y:S02]  /*05f0*/  IMAD.WIDE R24, R0.reuse, 0x4, R20 ;  /* 0x0000000400187825 */ /* 0x040fe400078e0214 */
[----:B0-----:R-:W2:Y:S02]  /*0600*/  LDG.E R20, desc[UR4][R20.64] ;  /* 0x0000000414147981 */ /* 0x001ea4000c1e1900 */
        /* <DEDUP_REMOVED lines=8> */
[----:B------:R-:W-:Y:S02]  /*0690*/  IMAD.WIDE R16, R0, 0x4, R10 ;  /* 0x0000000400107825 */ /* 0x000fe400078e020a */
[----:B------:R-:W4:Y:S04]  /*06a0*/  LDG.E R27, desc[UR4][R10.64] ;  /* 0x000000040a1b7981 */ /* 0x000f28000c1e1900 */
[----:B------:R-:W5:Y:S04]  /*06b0*/  LDG.E R14, desc[UR4][R14.64] ;  /* 0x000000040e0e7981 */ /* 0x000f68000c1e1900 */
[----:B------:R-:W5:Y:S01]  /*06c0*/  LDG.E R17, desc[UR4][R16.64] ;  /* 0x0000000410117981 */ /* 0x000f62000c1e1900 */
[----:B------:R-:W-:Y:S01]  /*06d0*/  IADD3 R7, PT, PT, R7, 0x4, RZ ;  /* 0x0000000407077810 */ /* 0x000fe20007ffe0ff */
        /* <DEDUP_REMOVED lines=8> */
.L_x_169:
[----:B------:R-:W-:Y:S05]  /*0760*/  @!P1 BRA `(.L_x_166) ;  /* 0x0000000000709947 */ /* 0x000fea0003800000 */
[----:B------:R-:W-:Y:S02]  /*0770*/  ISETP.NE.AND P0, PT, R19, 0x1, PT ;  /* 0x000000011300780c */ /* 0x000fe40003f05270 */
[----:B------:R-:W-:-:S04]  /*0780*/  LOP3.LUT R4, R4, 0x1, RZ, 0xc0, !PT ;  /* 0x0000000104047812 */ /* 0x000fc800078ec0ff */
[----:B------:R-:W-:-:S07]  /*0790*/  ISETP.NE.U32.AND P1, PT, R4, 0x1, PT ;  /* 0x000000010400780c */ /* 0x000fce0003f25070 */
[----:B------:R-:W1:Y:S01]  /*07a0*/  @P0 LDC.64 R8, c[0x0][0x380] ;  /* 0x0000e000ff080b82 */ /* 0x000e620000000a00 */
[CC--:B------:R-:W-:Y:S02]  /*07b0*/  @P0 IMAD R11, R7.reuse, R0.reuse, R3 ;  /* 0x00000000070b0224 */ /* 0x0c0fe400078e0203 */
[C---:B------:R-:W-:Y:S01]  /*07c0*/  @P0 IMAD R13, R7.reuse, R0, R2 ;  /* 0x00000000070d0224 */ /* 0x040fe200078e0202 */
[----:B------:R-:W-:-:S04]  /*07d0*/  @P0 IADD3 R7, PT, PT, R7, 0x2, RZ ;  /* 0x0000000207070810 */ /* 0x000fc80007ffe0ff */
[----:B------:R-:W2:Y:S01]  /*07e0*/  @!P1 LDC.64 R4, c[0x0][0x380] ;  /* 0x0000e000ff049b82 */ /* 0x000ea20000000a00 */
[CC--:B------:R-:W-:Y:S02]  /*07f0*/  @!P1 IMAD R17, R7.reuse, R0.reuse, R3 ;  /* 0x0000000007119224 */ /* 0x0c0fe400078e0203 */
[----:B------:R-:W-:Y:S02]  /*0800*/  @!P1 IMAD R19, R7, R0, R2 ;  /* 0x0000000007139224 */ /* 0x000fe400078e0202 */
[----:B-1----:R-:W-:-:S04]  /*0810*/  @P0 IMAD.WIDE R10, R11, 0x4, R8 ;  /* 0x000000040b0a0825 */ /* 0x002fc800078e0208 */
[----:B------:R-:W-:-:S04]  /*0820*/  @P0 IMAD.WIDE R12, R13, 0x4, R8 ;  /* 0x000000040d0c0825 */ /* 0x000fc800078e0208 */
[C---:B------:R-:W-:Y:S02]  /*0830*/  @P0 IMAD.WIDE R14, R0.reuse, 0x4, R10 ;  /* 0x00000004000e0825 */ /* 0x040fe400078e020a */
[----:B0-----:R-:W3:Y:S02]  /*0840*/  @P0 LDG.E R10, desc[UR4][R10.64] ;  /* 0x000000040a0a0981 */ /* 0x001ee4000c1e1900 */
[----:B------:R-:W-:Y:S02]  /*0850*/  @P0 IMAD.WIDE R8, R0, 0x4, R12 ;  /* 0x0000000400080825 */ /* 0x000fe400078e020c */
[----:B------:R-:W3:Y:S02]  /*0860*/  @P0 LDG.E R13, desc[UR4][R12.64] ;  /* 0x000000040c0d0981 */ /* 0x000ee4000c1e1900 */
[--C-:B--2---:R-:W-:Y:S02]  /*0870*/  @!P1 IMAD.WIDE R6, R17, 0x4, R4.reuse ;  /* 0x0000000411069825 */ /* 0x104fe400078e0204 */
[----:B------:R-:W2:Y:S02]  /*0880*/  @P0 LDG.E R14, desc[UR4][R14.64] ;  /* 0x000000040e0e0981 */ /* 0x000ea4000c1e1900 */
[----:B------:R-:W-:-:S02]  /*0890*/  @!P1 IMAD.WIDE R4, R19, 0x4, R4 ;  /* 0x0000000413049825 */ /* 0x000fc400078e0204 */
[----:B------:R-:W2:Y:S04]  /*08a0*/  @P0 LDG.E R9, desc[UR4][R8.64] ;  /* 0x0000000408090981 */ /* 0x000ea8000c1e1900 */
[----:B------:R-:W4:Y:S04]  /*08b0*/  @!P1 LDG.E R6, desc[UR4][R6.64] ;  /* 0x0000000406069981 */ /* 0x000f28000c1e1900 */
[----:B------:R-:W4:Y:S01]  /*08c0*/  @!P1 LDG.E R5, desc[UR4][R4.64] ;  /* 0x0000000404059981 */ /* 0x000f22000c1e1900 */
[----:B---3--:R-:W-:-:S04]  /*08d0*/  @P0 FADD R17, R10, -R13 ;  /* 0x8000000d0a110221 */ /* 0x008fc80000000000 */
[----:B------:R-:W-:Y:S01]  /*08e0*/  @P0 FFMA R17, R17, R17, R18 ;  /* 0x0000001111110223 */ /* 0x000fe20000000012 */
[----:B--2---:R-:W-:-:S04]  /*08f0*/  @P0 FADD R0, R14, -R9 ;  /* 0x800000090e000221 */ /* 0x004fc80000000000 */
[----:B------:R-:W-:Y:S01]  /*0900*/  @P0 FFMA R18, R0, R0, R17 ;  /* 0x0000000000120223 */ /* 0x000fe20000000011 */
[----:B----4-:R-:W-:-:S04]  /*0910*/  @!P1 FADD R11, R6, -R5 ;  /* 0x80000005060b9221 */ /* 0x010fc80000000000 */
[----:B------:R-:W-:-:S07]  /*0920*/  @!P1 FFMA R18, R11, R11, R18 ;  /* 0x0000000b0b129223 */ /* 0x000fce0000000012 */
.L_x_166:
[----:B------:R-:W-:Y:S01]  /*0930*/  IADD3 R0, PT, PT, R18, -0xd000000, RZ ;  /* 0xf300000012007810 */ /* 0x000fe20007ffe0ff */
[----:B------:R1:W2:Y:S01]  /*0940*/  MUFU.RSQ R5, R18 ;  /* 0x0000001200057308 */ /* 0x0002a20000001400 */
[----:B------:R-:W-:Y:S02]  /*0950*/  BSSY.RECONVERGENT B0, `(.L_x_170) ;  /* 0x000000b000007945 */ /* 0x000fe40003800200 */
[----:B------:R-:W-:-:S13]  /*0960*/  ISETP.GT.U32.AND P0, PT, R0, 0x727fffff, PT ;  /* 0x727fffff0000780c */ /* 0x000fda0003f04070 */
[----:B-1----:R-:W-:Y:S05]  /*0970*/  @!P0 BRA `(.L_x_171) ;  /* 0x0000000000108947 */ /* 0x002fea0003800000 */
[----:B------:R-:W-:-:S07]  /*0980*/  MOV R8, 0x9a0 ;  /* 0x000009a000087802 */ /* 0x000fce0000000f00 */
[----:B0-2---:R-:W-:Y:S05]  /*0990*/  CALL.REL.NOINC `($__internal_2_$__cuda_sm20_sqrt_rn_f32_slowpath) ;  /* 0x0000000000487944 */ /* 0x005fea0003c00000 */
[----:B------:R-:W-:Y:S01]  /*09a0*/  MOV R7, R0 ;  /* 0x0000000000077202 */ /* 0x000fe20000000f00 */
[----:B------:R-:W-:Y:S06]  /*09b0*/  BRA `(.L_x_172) ;  /* 0x0000000000107947 */ /* 0x000fec0003800000 */
.L_x_171:
[C---:B--2---:R-:W-:Y:S01]  /*09c0*/  FMUL.FTZ R7, R5.reuse, R18 ;  /* 0x0000001205077220 */ /* 0x044fe20000410000 */
[----:B------:R-:W-:-:S03]  /*09d0*/  FMUL.FTZ R0, R5, 0.5 ;  /* 0x3f00000005007820 */ /* 0x000fc60000410000 */
[----:B------:R-:W-:-:S04]  /*09e0*/  FFMA R18, -R7, R7, R18 ;  /* 0x0000000707127223 */ /* 0x000fc80000000112 */
[----:B------:R-:W-:-:S07]  /*09f0*/  FFMA R7, R18, R0, R7 ;  /* 0x0000000012077223 */ /* 0x000fce0000000007 */
.L_x_172:
[----:B0-----:R-:W-:Y:S05]  /*0a00*/  BSYNC.RECONVERGENT B0 ;  /* 0x0000000000007941 */ /* 0x001fea0003800200 */
.L_x_170:
[----:B------:R-:W0:Y:S01]  /*0a10*/  LDC.64 R4, c[0x0][0x388] ;  /* 0x0000e200ff047b82 */ /* 0x000e220000000a00 */
[----:B------:R-:W1:Y:S02]  /*0a20*/  LDCU UR6, c[0x0][0x390] ;  /* 0x00007200ff0677ac */ /* 0x000e640008000800 */
[----:B-1----:R-:W-:-:S04]  /*0a30*/  IMAD R3, R3, UR6, R2 ;  /* 0x0000000603037c24 */ /* 0x002fc8000f8e0202 */
[----:B0-----:R-:W-:-:S05]  /*0a40*/  IMAD.WIDE R2, R3, 0x4, R4 ;  /* 0x0000000403027825 */ /* 0x001fca00078e0204 */
[----:B------:R-:W-:Y:S01]  /*0a50*/  STG.E desc[UR4][R2.64], R7 ;  /* 0x0000000702007986 */ /* 0x000fe2000c101904 */
[----:B------:R-:W-:Y:S05]  /*0a60*/  EXIT ;  /* 0x000000000000794d */ /* 0x000fea0003800000 */
.L_x_165:
[----:B------:R-:W1:Y:S01]  /*0a70*/  LDC.64 R4, c[0x0][0x388] ;  /* 0x0000e200ff047b82 */ /* 0x000e620000000a00 */
[----:B------:R-:W-:-:S04]  /*0a80*/  IMAD R3, R3, R0, R3 ;  /* 0x0000000003037224 */ /* 0x000fc800078e0203 */
[----:B-1----:R-:W-:-:S05]  /*0a90*/  IMAD.WIDE.U32 R2, R3, 0x4, R4 ;  /* 0x0000000403027825 */ /* 0x002fca00078e0004 */
[----:B0-----:R-:W-:Y:S01]  /*0aa0*/  STG.E desc[UR4][R2.64], RZ ;  /* 0x000000ff02007986 */ /* 0x001fe2000c101904 */
[----:B------:R-:W-:Y:S05]  /*0ab0*/  EXIT ;  /* 0x000000000000794d */ /* 0x000fea0003800000 */
        .weak           $__internal_2_$__cuda_sm20_sqrt_rn_f32_slowpath
        .type           $__internal_2_$__cuda_sm20_sqrt_rn_f32_slowpath,@function
        .size           $__internal_2_$__cuda_sm20_sqrt_rn_f32_slowpath,(.L_x_200 - $__internal_2_$__cuda_sm20_sqrt_rn_f32_slowpath)
$__internal_2_$__cuda_sm20_sqrt_rn_f32_slowpath:
[----:B------:R-:W-:-:S13]  /*0ac0*/  LOP3.LUT P0, RZ, R18, 0x7fffffff, RZ, 0xc0, !PT ;  /* 0x7fffffff12ff7812 */ /* 0x000fda000780c0ff */
[----:B------:R-:W-:Y:S01]  /*0ad0*/  @!P0 MOV R0, R18 ;  /* 0x0000001200008202 */ /* 0x000fe20000000f00 */
[----:B------:R-:W-:Y:S06]  /*0ae0*/  @!P0 BRA `(.L_x_173) ;  /* 0x0000000000408947 */ /* 0x000fec0003800000 */
[----:B------:R-:W-:-:S13]  /*0af0*/  FSETP.GEU.FTZ.AND P0, PT, R18, RZ, PT ;  /* 0x000000ff1200720b */ /* 0x000fda0003f1e000 */
[----:B------:R-:W-:Y:S01]  /*0b00*/  @!P0 MOV R0, 0x7fffffff ;  /* 0x7fffffff00008802 */ /* 0x000fe20000000f00 */
        /* <DEDUP_REMOVED lines=8> */
[----:B------:R-:W-:-:S03]  /*0b90*/  @P0 FMUL.FTZ R5, R5, 0.5 ;  /* 0x3f00000005050820 */ /* 0x000fc60000410000 */
[----:B------:R-:W-:-:S04]  /*0ba0*/  @P0 FADD.FTZ R0, -R7, -RZ ;  /* 0x800000ff07000221 */ /* 0x000fc80000010100 */
[----:B------:R-:W-:Y:S01]  /*0bb0*/  @P0 FFMA R6, R7, R0, R4 ;  /* 0x0000000007060223 */ /* 0x000fe20000000004 */
[----:B------:R-:W-:-:S03]  /*0bc0*/  @!P0 MOV R0, R18 ;  /* 0x0000001200008202 */ /* 0x000fc60000000f00 */
[----:B------:R-:W-:-:S04]  /*0bd0*/  @P0 FFMA R5, R6, R5, R7 ;  /* 0x0000000506050223 */ /* 0x000fc80000000007 */
[----:B------:R-:W-:-:S07]  /*0be0*/  @P0 FMUL.FTZ R0, R5, 2.3283064365386962891e-10 ;  /* 0x2f80000005000820 */ /* 0x000fce0000410000 */
.L_x_173:
[----:B------:R-:W-:Y:S01]  /*0bf0*/  HFMA2 R5, -RZ, RZ, 0, 0 ;  /* 0x00000000ff057431 */ /* 0x000fe200000001ff */
[----:B------:R-:W-:-:S04]  /*0c00*/  MOV R4, R8 ;  /* 0x0000000800047202 */ /* 0x000fc80000000f00 */
[----:B------:R-:W-:Y:S05]  /*0c10*/  RET.REL.NODEC R4 `(_Z26calculateCentroidDistancesPKfPfii) ;  /* 0xfffffff004f87950 */ /* 0x000fea0003c3ffff */
.L_x_174:
        /* <DEDUP_REMOVED lines=14> */
.L_x_200:


//--------------------- .text._Z22assignPointsToClustersPKfS0_PiS1_iii --------------------------
	.section	.text._Z22assignPointsToClustersPKfS0_PiS1_iii,"ax",@progbits
	.align	128
        .global         _Z22assignPointsToClustersPKfS0_PiS1_iii
        .type           _Z22assignPointsToClustersPKfS0_PiS1_iii,@function
        .size           _Z22assignPointsToClustersPKfS0_PiS1_iii,(.L_x_201 - _Z22assignPointsToClustersPKfS0_PiS1_iii)
        .other          _Z22assignPointsToClustersPKfS0_PiS1_iii,@"STO_CUDA_ENTRY STV_DEFAULT"
_Z22assignPointsToClustersPKfS0_PiS1_iii:
.text._Z22assignPointsToClustersPKfS0_PiS1_iii:
[----:B------:R-:W-:Y:S01]  /*0000*/  LDC R1, c[0x0][0x37c] ;  /* 0x0000df00ff017b82 */ /* 0x000fe20000000800 */
[----:B------:R-:W0:Y:S07]  /*0010*/  S2R R9, SR_TID.X ;  /* 0x0000000000097919 */ /* 0x000e2e0000002100 */
[----:B------:R-:W0:Y:S01]  /*0020*/  S2UR UR4, SR_CTAID.X ;  /* 0x00000000000479c3 */ /* 0x000e220000002500 */
[----:B------:R-:W1:Y:S07]  /*0030*/  LDCU UR5, c[0x0][0x3a0] ;  /* 0x00007400ff0577ac */ /* 0x000e6e0008000800 */
[----:B------:R-:W0:Y:S02]  /*0040*/  LDC R8, c[0x0][0x360] ;  /* 0x0000d800ff087b82 */ /* 0x000e240000000800 */
[----:B0-----:R-:W-:-:S05]  /*0050*/  IMAD R3, R8, UR4, R9 ;  /* 0x0000000408037c24 */ /* 0x001fca000f8e0209 */
[----:B-1----:R-:W-:-:S13]  /*0060*/  ISETP.GE.AND P0, PT, R3, UR5, PT ;  /* 0x0000000503007c0c */ /* 0x002fda000bf06270 */
[----:B------:R-:W-:Y:S05]  /*0070*/  @P0 EXIT ;  /* 0x000000000000094d */ /* 0x000fea0003800000 */
[----:B------:R-:W0:Y:S01]  /*0080*/  LDC R10, c[0x0][0x3a8] ;  /* 0x0000ea00ff0a7b82 */ /* 0x000e220000000800 */
[----:B------:R-:W0:Y:S01]  /*0090*/  LDCU UR8, c[0x0][0x3a4] ;  /* 0x00007480ff0877ac */ /* 0x000e220008000800 */
[----:B------:R-:W-:Y:S01]  /*00a0*/  BSSY.RECONVERGENT B0, `(.L_x_175) ;  /* 0x000001d000007945 */ /* 0x000fe20003800200 */
[----:B------:R-:W1:Y:S01]  /*00b0*/  LDCU.64 UR6, c[0x0][0x358] ;  /* 0x00006b00ff0677ac */ /* 0x000e620008000a00 */
[----:B0-----:R-:W-:-:S05]  /*00c0*/  IMAD R0, R10, UR8, RZ ;  /* 0x000000080a007c24 */ /* 0x001fca000f8e02ff */
[----:B------:R-:W-:-:S13]  /*00d0*/  ISETP.GE.AND P0, PT, R9, R0, PT ;  /* 0x000000000900720c */ /* 0x000fda0003f06270 */
[----:B-1----:R-:W-:Y:S05]  /*00e0*/  @P0 BRA `(.L_x_176) ;  /* 0x0000000000600947 */ /* 0x002fea0003800000 */
[----:B------:R-:W-:-:S13]  /*00f0*/  ISETP.GE.U32.AND P0, PT, R0, 0x401, PT ;  /* 0x000004010000780c */ /* 0x000fda0003f06070 */
[----:B------:R-:W-:Y:S05]  /*0100*/  @!P0 BRA `(.L_x_177) ;  /* 0x0000000000308947 */ /* 0x000fea0003800000 */
[----:B------:R-:W0:Y:S01]  /*0110*/  S2R R5, SR_CgaCtaId ;  /* 0x0000000000057919 */ /* 0x000e220000008800 */
[----:B------:R-:W1:Y:S01]  /*0120*/  LDC.64 R6, c[0x0][0x388] ;  /* 0x0000e200ff067b82 */ /* 0x000e620000000a00 */
[----:B------:R-:W-:-:S04]  /*0130*/  MOV R2, 0x400 ;  /* 0x0000040000027802 */ /* 0x000fc80000000f00 */
[----:B0-----:R-:W-:-:S07]  /*0140*/  LEA R2, R5, R2, 0x18 ;  /* 0x0000000205027211 */ /* 0x001fce00078ec0ff */
.L_x_178:
        /* <DEDUP_REMOVED lines=8> */
.L_x_177:
[----:B------:R-:W0:Y:S01]  /*01d0*/  S2R R5, SR_CgaCtaId ;  /* 0x0000000000057919 */ /* 0x000e220000008800 */
[----:B------:R-:W-:-:S04]  /*01e0*/  MOV R2, 0x400 ;  /* 0x0000040000027802 */ /* 0x000fc80000000f00 */
[----:B0-----:R-:W-:-:S07]  /*01f0*/  LEA R4, R5, R2, 0x18 ;  /* 0x0000000205047211 */ /* 0x001fce00078ec0ff */
.L_x_179:
[C---:B-1----:R-:W-:Y:S01]  /*0200*/  IMAD.SHL.U32 R2, R9.reuse, 0x4, RZ ;  /* 0x0000000409027824 */ /* 0x042fe200078e00ff */
[----:B------:R-:W-:Y:S01]  /*0210*/  LEA R5, R9, R4, 0x2 ;  /* 0x0000000409057211 */ /* 0x000fe200078e10ff */
[----:B------:R-:W-:-:S04]  /*0220*/  IMAD.IADD R9, R8, 0x1, R9 ;  /* 0x0000000108097824 */ /* 0x000fc800078e0209 */
[----:B------:R-:W0:Y:S01]  /*0230*/  LDC R2, c[0x3][R2] ;  /* 0x00c0000002027b82 */ /* 0x000e220000000800 */
[----:B------:R-:W-:Y:S01]  /*0240*/  ISETP.GE.AND P0, PT, R9, R0, PT ;  /* 0x000000000900720c */ /* 0x000fe20003f06270 */
[----:B0-----:R1:W-:-:S12]  /*0250*/  STS [R5], R2 ;  /* 0x0000000205007388 */ /* 0x0013d80000000800 */
[----:B------:R-:W-:Y:S05]  /*0260*/  @!P0 BRA `(.L_x_179) ;  /* 0xfffffffc00e48947 */ /* 0x000fea000383ffff */
.L_x_176:
[----:B------:R-:W-:Y:S05]  /*0270*/  BSYNC.RECONVERGENT B0 ;  /* 0x0000000000007941 */ /* 0x000fea0003800200 */
.L_x_175:
[----:B------:R-:W-:Y:S01]  /*0280*/  BAR.SYNC.DEFER_BLOCKING 0x0 ;  /* 0x0000000000007b1d */ /* 0x000fe20000010000 */
[----:B------:R-:W-:Y:S01]  /*0290*/  UISETP.GE.AND UP0, UPT, UR8, 0x1, UPT ;  /* 0x000000010800788c */ /* 0x000fe2000bf06270 */
[----:B------:R-:W-:-:S08]  /*02a0*/  MOV R0, 0xffffffff ;  /* 0xffffffff00007802 */ /* 0x000fd00000000f00 */
[----:B------:R-:W-:Y:S05]  /*02b0*/  BRA.U !UP0, `(.L_x_180) ;  /* 0x0000000d08ac7547 */ /* 0x000fea000b800000 */
[----:B------:R-:W-:-:S13]  /*02c0*/  ISETP.GE.AND P0, PT, R10, 0x1, PT ;  /* 0x000000010a00780c */ /* 0x000fda0003f06270 */
[----:B------:R-:W-:Y:S05]  /*02d0*/  @!P0 BRA `(.L_x_181) ;  /* 0x0000000800a88947 */ /* 0x000fea0003800000 */
[C---:B-1----:R-:W-:Y:S01]  /*02e0*/  LOP3.LUT R5, R10.reuse, 0x7ffffff8, RZ, 0xc0, !PT ;  /* 0x7ffffff80a057812 */ /* 0x042fe200078ec0ff */
[----:B------:R-:W-:Y:S01]  /*02f0*/  IMAD.MOV.U32 R6, RZ, RZ, 0x7f7fffff ;  /* 0x7f7fffffff067424 */ /* 0x000fe200078e00ff */
[C---:B------:R-:W-:Y:S01]  /*0300*/  LOP3.LUT R2, R10.reuse, 0x7, RZ, 0xc0, !PT ;  /* 0x000000070a027812 */ /* 0x040fe200078ec0ff */
[----:B------:R-:W-:Y:S01]  /*0310*/  IMAD.MOV.U32 R8, RZ, RZ, RZ ;  /* 0x000000ffff087224 */ /* 0x000fe200078e00ff */
[----:B0-----:R-:W-:Y:S02]  /*0320*/  LOP3.LUT R4, R10, 0x3, RZ, 0xc0, !PT ;  /* 0x000000030a047812 */ /* 0x001fe400078ec0ff */
[----:B------:R-:W-:Y:S02]  /*0330*/  MOV R0, 0xffffffff ;  /* 0xffffffff00007802 */ /* 0x000fe40000000f00 */
[----:B------:R-:W-:-:S07]  /*0340*/  IADD3 R7, PT, PT, -R5, RZ, RZ ;  /* 0x000000ff05077210 */ /* 0x000fce0007ffe1ff */
.L_x_189:
[----:B------:R-:W0:Y:S01]  /*0350*/  LDC R9, c[0x0][0x3a8] ;  /* 0x0000ea00ff097b82 */ /* 0x000e220000000800 */
[----:B------:R-:W-:Y:S02]  /*0360*/  HFMA2 R20, -RZ, RZ, 0, 0 ;  /* 0x00000000ff147431 */ /* 0x000fe400000001ff */
[----:B------:R-:W-:Y:S01]  /*0370*/  IMAD.MOV.U32 R27, RZ, RZ, RZ ;  /* 0x000000ffff1b7224 */ /* 0x000fe200078e00ff */
[----:B0-----:R-:W-:-:S13]  /*0380*/  ISETP.GE.U32.AND P0, PT, R9, 0x8, PT ;  /* 0x000000080900780c */ /* 0x001fda0003f06070 */
[----:B------:R-:W-:Y:S05]  /*0390*/  @!P0 BRA `(.L_x_182) ;  /* 0x0000000000f88947 */ /* 0x000fea0003800000 */
[----:B------:R-:W0:Y:S01]  /*03a0*/  S2R R11, SR_CgaCtaId ;  /* 0x00000000000b7919 */ /* 0x000e220000008800 */
[----:B------:R-:W1:Y:S01]  /*03b0*/  LDC.64 R12, c[0x0][0x380] ;  /* 0x0000e000ff0c7b82 */ /* 0x000e620000000a00 */
[----:B------:R-:W-:Y:S01]  /*03c0*/  MOV R10, 0x400 ;  /* 0x00000400000a7802 */ /* 0x000fe20000000f00 */
[----:B------:R-:W-:Y:S01]  /*03d0*/  IMAD.MOV.U32 R27, RZ, RZ, RZ ;  /* 0x000000ffff1b7224 */ /* 0x000fe200078e00ff */
[----:B------:R-:W-:Y:S01]  /*03e0*/  MOV R23, R3 ;  /* 0x0000000300177202 */ /* 0x000fe20000000f00 */
[----:B------:R-:W-:-:S04]  /*03f0*/  IMAD.MOV.U32 R24, RZ, RZ, R7 ;  /* 0x000000ffff187224 */ /* 0x000fc800078e0007 */
[----:B------:R-:W2:Y:S01]  /*0400*/  LDC.64 R14, c[0x0][0x3a0] ;  /* 0x0000e800ff0e7b82 */ /* 0x000ea20000000a00 */
[----:B0-----:R-:W-:-:S04]  /*0410*/  LEA R11, R11, R10, 0x18 ;  /* 0x0000000a0b0b7211 */ /* 0x001fc800078ec0ff */
[----:B------:R-:W-:-:S07]  /*0420*/  LEA R10, R8, R11, 0x2 ;  /* 0x0000000b080a7211 */ /* 0x000fce00078e10ff */
.L_x_183:
[----:B-1----:R-:W-:-:S05]  /*0430*/  IMAD.WIDE R28, R23, 0x4, R12 ;  /* 0x00000004171c7825 */ /* 0x002fca00078e020c */
[----:B------:R0:W3:Y:S01]  /*0440*/  LDG.E R26, desc[UR6][R28.64] ;  /* 0x000000061c1a7981 */ /* 0x0000e2000c1e1900 */
[----:B--2---:R-:W-:-:S05]  /*0450*/  IMAD.WIDE R16, R14, 0x4, R28 ;  /* 0x000000040e107825 */ /* 0x004fca00078e021c */
[----:B------:R-:W2:Y:S01]  /*0460*/  LDG.E R20, desc[UR6][R16.64] ;  /* 0x0000000610147981 */ /* 0x000ea2000c1e1900 */
[----:B------:R-:W-:-:S03]  /*0470*/  IMAD.WIDE R18, R14, 0x4, R16 ;  /* 0x000000040e127825 */ /* 0x000fc600078e0210 */
[----:B0-----:R-:W3:Y:S04]  /*0480*/  LDS R29, [R10] ;  /* 0x000000000a1d7984 */ /* 0x001ee80000000800 */
[----:B------:R0:W4:Y:S01]  /*0490*/  LDG.E R25, desc[UR6][R18.64] ;  /* 0x0000000612197981 */ /* 0x000122000c1e1900 */
[----:B------:R-:W-:-:S05]  /*04a0*/  IMAD R22, R15, 0x4, R10 ;  /* 0x000000040f167824 */ /* 0x000fca00078e020a */
[----:B------:R1:W2:Y:S01]  /*04b0*/  LDS R21, [R22] ;  /* 0x0000000016157984 */ /* 0x0002a20000000800 */
[----:B0-----:R-:W-:-:S05]  /*04c0*/  IMAD.WIDE R18, R14, 0x4, R18 ;  /* 0x000000040e127825 */ /* 0x001fca00078e0212 */
[----:B------:R-:W5:Y:S01]  /*04d0*/  LDG.E R11, desc[UR6][R18.64] ;  /* 0x00000006120b7981 */ /* 0x000f62000c1e1900 */
[----:B------:R-:W-:Y:S01]  /*04e0*/  IMAD.WIDE R16, R14, 0x4, R18 ;  /* 0x000000040e107825 */ /* 0x000fe200078e0212 */
[----:B-1----:R-:W-:-:S03]  /*04f0*/  LEA R22, R15, R22, 0x2 ;  /* 0x000000160f167211 */ /* 0x002fc600078e10ff */
[----:B---3--:R-:W-:Y:S02]  /*0500*/  FADD R28, R26, -R29 ;  /* 0x8000001d1a1c7221 */ /* 0x008fe40000000000 */
[----:B------:R0:W3:Y:S02]  /*0510*/  LDG.E R26, desc[UR6][R16.64] ;  /* 0x00000006101a7981 */ /* 0x0000e4000c1e1900 */
[----:B------:R-:W-:Y:S01]  /*0520*/  FFMA R27, R28, R28, R27 ;  /* 0x0000001c1c1b7223 */ /* 0x000fe2000000001b */
[----:B0-----:R-:W-:-:S05]  /*0530*/  IMAD.WIDE R16, R14, 0x4, R16 ;  /* 0x000000040e107825 */ /* 0x001fca00078e0210 */
[----:B------:R2:W3:Y:S01]  /*0540*/  LDG.E R28, desc[UR6][R16.64] ;  /* 0x00000006101c7981 */ /* 0x0004e2000c1e1900 */
[----:B------:R-:W-:-:S05]  /*0550*/  IMAD.WIDE R18, R14, 0x4, R16 ;  /* 0x000000040e127825 */ /* 0x000fca00078e0210 */
[----:B------:R0:W3:Y:S01]  /*0560*/  LDG.E R29, desc[UR6][R18.64] ;  /* 0x00000006121d7981 */ /* 0x0000e2000c1e1900 */
[----:B--2---:R-:W-:Y:S01]  /*0570*/  FADD R16, R20, -R21 ;  /* 0x8000001514107221 */ /* 0x004fe20000000000 */
[----:B------:R-:W-:-:S06]  /*0580*/  IMAD.WIDE R20, R14, 0x4, R18 ;  /* 0x000000040e147825 */ /* 0x000fcc00078e0212 */
[----:B------:R1:W2:Y:S01]  /*0590*/  LDG.E R20, desc[UR6][R20.64] ;  /* 0x0000000614147981 */ /* 0x0002a2000c1e1900 */
[----:B------:R-:W-:-:S03]  /*05a0*/  FFMA R27, R16, R16, R27 ;  /* 0x00000010101b7223 */ /* 0x000fc6000000001b */
[----:B------:R4:W5:Y:S02]  /*05b0*/  LDS R16, [R22] ;  /* 0x0000000016107984 */ /* 0x0009640000000800 */
[----:B----4-:R-:W-:Y:S02]  /*05c0*/  IMAD R22, R15, 0x4, R22 ;  /* 0x000000040f167824 */ /* 0x010fe400078e0216 */
[----:B-----5:R-:W-:-:S03]  /*05d0*/  FADD R25, R25, -R16 ;  /* 0x8000001019197221 */ /* 0x020fc60000000000 */
[----:B------:R-:W4:Y:S01]  /*05e0*/  LDS R16, [R22] ;  /* 0x0000000016107984 */ /* 0x000f220000000800 */
[----:B------:R-:W-:-:S05]  /*05f0*/  LEA R17, R15, R22, 0x2 ;  /* 0x000000160f117211 */ /* 0x000fca00078e10ff */
[----:B0-----:R-:W-:Y:S02]  /*0600*/  IMAD R18, R15, 0x4, R17 ;  /* 0x000000040f127824 */ /* 0x001fe400078e0211 */
[----:B------:R-:W3:Y:S01]  /*0610*/  LDS R17, [R17] ;  /* 0x0000000011117984 */ /* 0x000ee20000000800 */
[----:B------:R-:W-:Y:S02]  /*0620*/  FFMA R27, R25, R25, R27 ;  /* 0x00000019191b7223 */ /* 0x000fe4000000001b */
[----:B-1----:R-:W-:-:S05]  /*0630*/  LEA R21, R15, R18, 0x2 ;  /* 0x000000120f157211 */ /* 0x002fca00078e10ff */
[----:B------:R-:W-:-:S06]  /*0640*/  IMAD R19, R15, 0x4, R21 ;  /* 0x000000040f137824 */ /* 0x000fcc00078e0215 */
[----:B------:R-:W-:Y:S01]  /*0650*/  LDS R19, [R19] ;  /* 0x0000000013137984 */ /* 0x000fe20000000800 */
[----:B----4-:R-:W-:-:S03]  /*0660*/  FADD R16, R11, -R16 ;  /* 0x800000100b107221 */ /* 0x010fc60000000000 */
[----:B------:R-:W0:Y:S01]  /*0670*/  LDS R11, [R18] ;  /* 0x00000000120b7984 */ /* 0x000e220000000800 */
[----:B------:R-:W-:-:S03]  /*0680*/  FFMA R27, R16, R16, R27 ;  /* 0x00000010101b7223 */ /* 0x000fc6000000001b */
[----:B------:R-:W1:Y:S01]  /*0690*/  LDS R16, [R21] ;  /* 0x0000000015107984 */ /* 0x000e620000000800 */
[----:B------:R-:W-:-:S04]  /*06a0*/  IADD3 R24, PT, PT, R24, 0x8, RZ ;  /* 0x0000000818187810 */ /* 0x000fc80007ffe0ff */
[----:B------:R-:W-:Y:S01]  /*06b0*/  ISETP.NE.AND P0, PT, R24, RZ, PT ;  /* 0x000000ff1800720c */ /* 0x000fe20003f05270 */
[----:B------:R-:W-:Y:S01]  /*06c0*/  IMAD R23, R14, 0x8, R23 ;  /* 0x000000080e177824 */ /* 0x000fe200078e0217 */
[----:B------:R-:W-:Y:S01]  /*06d0*/  LEA R10, R15, R10, 0x5 ;  /* 0x0000000a0f0a7211 */ /* 0x000fe200078e28ff */
[----:B---3--:R-:W-:-:S04]  /*06e0*/  FADD R26, R26, -R17 ;  /* 0x800000111a1a7221 */ /* 0x008fc80000000000 */
[----:B------:R-:W-:Y:S01]  /*06f0*/  FFMA R27, R26, R26, R27 ;  /* 0x0000001a1a1b7223 */ /* 0x000fe2000000001b */
[----:B0-----:R-:W-:-:S04]  /*0700*/  FADD R28, R28, -R11 ;  /* 0x8000000b1c1c7221 */ /* 0x001fc80000000000 */
[----:B------:R-:W-:Y:S01]  /*0710*/  FFMA R27, R28, R28, R27 ;  /* 0x0000001c1c1b7223 */ /* 0x000fe2000000001b */
[----:B-1----:R-:W-:-:S04]  /*0720*/  FADD R16, R29, -R16 ;  /* 0x800000101d107221 */ /* 0x002fc80000000000 */
[----:B------:R-:W-:Y:S01]  /*0730*/  FFMA R27, R16, R16, R27 ;  /* 0x00000010101b7223 */ /* 0x000fe2000000001b */
[----:B--2---:R-:W-:-:S04]  /*0740*/  FADD R20, R20, -R19 ;  /* 0x8000001314147221 */ /* 0x004fc80000000000 */
[----:B------:R-:W-:Y:S01]  /*0750*/  FFMA R27, R20, R20, R27 ;  /* 0x00000014141b7223 */ /* 0x000fe2000000001b */
[----:B------:R-:W-:Y:S06]  /*0760*/  @P0 BRA `(.L_x_183) ;  /* 0xfffffffc00300947 */ /* 0x000fec000383ffff */
[----:B------:R-:W-:-:S07]  /*0770*/  IMAD.MOV.U32 R20, RZ, RZ, R5 ;  /* 0x000000ffff147224 */ /* 0x000fce00078e0005 */
.L_x_182:
[----:B------:R-:W-:-:S13]  /*0780*/  ISETP.NE.AND P0, PT, R2, RZ, PT ;  /* 0x000000ff0200720c */ /* 0x000fda0003f05270 */
[----:B------:R-:W-:Y:S05]  /*0790*/  @!P0 BRA `(.L_x_184) ;  /* 0x0000000400208947 */ /* 0x000fea0003800000 */
[----:B------:R-:W-:Y:S02]  /*07a0*/  IADD3 R10, PT, PT, R2, -0x1, RZ ;  /* 0xffffffff020a7810 */ /* 0x000fe40007ffe0ff */
[----:B------:R-:W-:Y:S02]  /*07b0*/  ISETP.NE.AND P1, PT, R4, RZ, PT ;  /* 0x000000ff0400720c */ /* 0x000fe40003f25270 */
[----:B------:R-:W-:-:S13]  /*07c0*/  ISETP.GE.U32.AND P0, PT, R10, 0x3, PT ;  /* 0x000000030a00780c */ /* 0x000fda0003f06070 */
[----:B------:R-:W-:Y:S05]  /*07d0*/  @!P0 BRA `(.L_x_185) ;  /* 0x0000000000808947 */ /* 0x000fea0003800000 */
[----:B------:R-:W0:Y:S08]  /*07e0*/  LDC.64 R10, c[0x0][0x3a0] ;  /* 0x0000e800ff0a7b82 */ /* 0x000e300000000a00 */
[----:B------:R-:W1:Y:S01]  /*07f0*/  LDC.64 R22, c[0x0][0x380] ;  /* 0x0000e000ff167b82 */ /* 0x000e620000000a00 */
[----:B0-----:R-:W-:-:S04]  /*0800*/  IMAD R13, R20, R10, R3 ;  /* 0x0000000a140d7224 */ /* 0x001fc800078e0203 */
[----:B-1----:R-:W-:-:S05]  /*0810*/  IMAD.WIDE R22, R13, 0x4, R22 ;  /* 0x000000040d167825 */ /* 0x002fca00078e0216 */
[----:B------:R0:W2:Y:S01]  /*0820*/  LDG.E R19, desc[UR6][R22.64] ;  /* 0x0000000616137981 */ /* 0x0000a2000c1e1900 */
[----:B------:R-:W-:-:S04]  /*0830*/  IMAD.WIDE R16, R10, 0x4, R22 ;  /* 0x000000040a107825 */ /* 0x000fc800078e0216 */
[C---:B------:R-:W-:Y:S02]  /*0840*/  IMAD.WIDE R12, R10.reuse, 0x4, R16 ;  /* 0x000000040a0c7825 */ /* 0x040fe400078e0210 */
[----:B------:R1:W3:Y:S02]  /*0850*/  LDG.E R16, desc[UR6][R16.64] ;  /* 0x0000000610107981 */ /* 0x0002e4000c1e1900 */
[----:B------:R-:W-:Y:S02]  /*0860*/  IMAD.WIDE R14, R10, 0x4, R12 ;  /* 0x000000040a0e7825 */ /* 0x000fe400078e020c */
[----:B------:R4:W5:Y:S04]  /*0870*/  LDG.E R18, desc[UR6][R12.64] ;  /* 0x000000060c127981 */ /* 0x000968000c1e1900 */
[----:B------:R-:W5:Y:S01]  /*0880*/  LDG.E R14, desc[UR6][R14.64] ;  /* 0x000000060e0e7981 */ /* 0x000f62000c1e1900 */
[----:B------:R-:W0:Y:S01]  /*0890*/  S2R R24, SR_CgaCtaId ;  /* 0x0000000000187919 */ /* 0x000e220000008800 */
[----:B------:R-:W-:Y:S01]  /*08a0*/  MOV R21, 0x400 ;  /* 0x0000040000157802 */ /* 0x000fe20000000f00 */
[----:B------:R-:W-:-:S03]  /*08b0*/  IMAD R10, R20, R11, R8 ;  /* 0x0000000b140a7224 */ /* 0x000fc600078e0208 */
[----:B0-----:R-:W-:-:S05]  /*08c0*/  LEA R21, R24, R21, 0x18 ;  /* 0x0000001518157211 */ /* 0x001fca00078ec0ff */
[----:B------:R-:W-:-:S05]  /*08d0*/  IMAD R10, R10, 0x4, R21 ;  /* 0x000000040a0a7824 */ /* 0x000fca00078e0215 */
[C---:B------:R-:W-:Y:S02]  /*08e0*/  LEA R22, R11.reuse, R10, 0x2 ;  /* 0x0000000a0b167211 */ /* 0x040fe400078e10ff */
[----:B------:R-:W2:Y:S03]  /*08f0*/  LDS R10, [R10] ;  /* 0x000000000a0a7984 */ /* 0x000ea60000000800 */
[C---:B------:R-:W-:Y:S01]  /*0900*/  IMAD R24, R11.reuse, 0x4, R22 ;  /* 0x000000040b187824 */ /* 0x040fe200078e0216 */
[----:B-1----:R-:W3:Y:S04]  /*0910*/  LDS R17, [R22] ;  /* 0x0000000016117984 */ /* 0x002ee80000000800 */
[----:B----4-:R-:W-:-:S02]  /*0920*/  LEA R13, R11, R24, 0x2 ;  /* 0x000000180b0d7211 */ /* 0x010fc400078e10ff */
[----:B------:R-:W5:Y:S04]  /*0930*/  LDS R11, [R24] ;  /* 0x00000000180b7984 */ /* 0x000f680000000800 */
[----:B------:R-:W0:Y:S01]  /*0940*/  LDS R13, [R13] ;  /* 0x000000000d0d7984 */ /* 0x000e220000000800 */
[----:B------:R-:W-:Y:S02]  /*0950*/  VIADD R20, R20, 0x4 ;  /* 0x0000000414147836 */ /* 0x000fe40000000000 */
[----:B--2---:R-:W-:-:S04]  /*0960*/  FADD R12, R19, -R10 ;  /* 0x8000000a130c7221 */ /* 0x004fc80000000000 */
[----:B------:R-:W-:Y:S01]  /*0970*/  FFMA R12, R12, R12, R27 ;  /* 0x0000000c0c0c7223 */ /* 0x000fe2000000001b */
[----:B---3--:R-:W-:-:S04]  /*0980*/  FADD R17, R16, -R17 ;  /* 0x8000001110117221 */ /* 0x008fc80000000000 */
[----:B------:R-:W-:Y:S01]  /*0990*/  FFMA R12, R17, R17, R12 ;  /* 0x00000011110c7223 */ /* 0x000fe2000000000c */
[----:B-----5:R-:W-:-:S04]  /*09a0*/  FADD R11, R18, -R11 ;  /* 0x8000000b120b7221 */ /* 0x020fc80000000000 */
[----:B------:R-:W-:Y:S01]  /*09b0*/  FFMA R12, R11, R11, R12 ;  /* 0x0000000b0b0c7223 */ /* 0x000fe2000000000c */
[----:B0-----:R-:W-:-:S04]  /*09c0*/  FADD R27, R14, -R13 ;  /* 0x8000000d0e1b7221 */ /* 0x001fc80000000000 */
[----:B------:R-:W-:-:S07]  /*09d0*/  FFMA R27, R27, R27, R12 ;  /* 0x0000001b1b1b7223 */ /* 0x000fce000000000c */
.L_x_185:
[----:B------:R-:W-:Y:S05]  /*09e0*/  @!P1 BRA `(.L_x_184) ;  /* 0x00000000008c9947 */ /* 0x000fea0003800000 */
[----:B------:R-:W-:Y:S02]  /*09f0*/  ISETP.NE.AND P0, PT, R4, 0x1, PT ;  /* 0x000000010400780c */ /* 0x000fe40003f05270 */
[----:B------:R-:W-:-:S11]  /*0a00*/  LOP3.LUT P1, RZ, R9, 0x1, RZ, 0xc0, !PT ;  /* 0x0000000109ff7812 */ /* 0x000fd6000782c0ff */
[----:B------:R-:W0:Y:S08]  /*0a10*/  @P0 LDC.64 R10, c[0x0][0x3a0] ;  /* 0x0000e800ff0a0b82 */ /* 0x000e300000000a00 */
[----:B------:R-:W1:Y:S08]  /*0a20*/  @P0 LDC.64 R16, c[0x0][0x380] ;  /* 0x0000e000ff100b82 */ /* 0x000e700000000a00 */
[----:B------:R-:W2:Y:S08]  /*0a30*/  @P1 LDC.64 R12, c[0x0][0x3a0] ;  /* 0x0000e800ff0c1b82 */ /* 0x000eb00000000a00 */
[----:B------:R-:W3:Y:S01]  /*0a40*/  @P1 LDC.64 R14, c[0x0][0x380] ;  /* 0x0000e000ff0e1b82 */ /* 0x000ee20000000a00 */
[----:B0-----:R-:W-:-:S04]  /*0a50*/  @P0 IMAD R9, R20, R10, R3 ;  /* 0x0000000a14090224 */ /* 0x001fc800078e0203 */
[----:B-1----:R-:W-:-:S04]  /*0a60*/  @P0 IMAD.WIDE R16, R9, 0x4, R16 ;  /* 0x0000000409100825 */ /* 0x002fc800078e0210 */
[C---:B------:R-:W-:Y:S01]  /*0a70*/  @P0 IMAD R9, R20.reuse, R11, R8 ;  /* 0x0000000b14090224 */ /* 0x040fe200078e0208 */
[----:B------:R-:W-:Y:S01]  /*0a80*/  @P0 IADD3 R20, PT, PT, R20, 0x2, RZ ;  /* 0x0000000214140810 */ /* 0x000fe20007ffe0ff */
[----:B------:R-:W-:Y:S02]  /*0a90*/  @P0 IMAD.WIDE R18, R10, 0x4, R16 ;  /* 0x000000040a120825 */ /* 0x000fe400078e0210 */
[----:B------:R-:W4:Y:S02]  /*0aa0*/  @P0 LDG.E R16, desc[UR6][R16.64] ;  /* 0x0000000610100981 */ /* 0x000f24000c1e1900 */
[----:B--2---:R-:W-:Y:S02]  /*0ab0*/  @P1 IMAD R21, R20, R12, R3 ;  /* 0x0000000c14151224 */ /* 0x004fe400078e0203 */
[----:B------:R-:W2:Y:S02]  /*0ac0*/  @P0 LDG.E R18, desc[UR6][R18.64] ;  /* 0x0000000612120981 */ /* 0x000ea4000c1e1900 */
[----:B---3--:R-:W-:-:S06]  /*0ad0*/  @P1 IMAD.WIDE R14, R21, 0x4, R14 ;  /* 0x00000004150e1825 */ /* 0x008fcc00078e020e */
[----:B------:R-:W3:Y:S01]  /*0ae0*/  @P1 LDG.E R14, desc[UR6][R14.64] ;  /* 0x000000060e0e1981 */ /* 0x000ee2000c1e1900 */
[----:B------:R-:W-:Y:S01]  /*0af0*/  @P0 MOV R10, 0x400 ;  /* 0x00000400000a0802 */ /* 0x000fe20000000f00 */
[----:B------:R-:W-:Y:S01]  /*0b00*/  @P1 IMAD R13, R20, R13, R8 ;  /* 0x0000000d140d1224 */ /* 0x000fe200078e0208 */
[----:B------:R-:W-:Y:S01]  /*0b10*/  @P1 MOV R12, 0x400 ;  /* 0x00000400000c1802 */ /* 0x000fe20000000f00 */
[----:B------:R-:W0:Y:S01]  /*0b20*/  @P0 S2R R21, SR_CgaCtaId ;  /* 0x0000000000150919 */ /* 0x000e220000008800 */
[----:B------:R-:W1:Y:S01]  /*0b30*/  @P1 S2R R23, SR_CgaCtaId ;  /* 0x0000000000171919 */ /* 0x000e620000008800 */
[----:B0-----:R-:W-:Y:S02]  /*0b40*/  @P0 LEA R10, R21, R10, 0x18 ;  /* 0x0000000a150a0211 */ /* 0x001fe400078ec0ff */
[----:B-1----:R-:W-:-:S03]  /*0b50*/  @P1 LEA R12, R23, R12, 0x18 ;  /* 0x0000000c170c1211 */ /* 0x002fc600078ec0ff */
[----:B------:R-:W-:Y:S02]  /*0b60*/  @P0 IMAD R10, R9, 0x4, R10 ;  /* 0x00000004090a0824 */ /* 0x000fe400078e020a */
[----:B------:R-:W-:-:S03]  /*0b70*/  @P1 IMAD R13, R13, 0x4, R12 ;  /* 0x000000040d0d1824 */ /* 0x000fc600078e020c */
[----:B------:R-:W-:Y:S01]  /*0b80*/  @P0 LEA R11, R11, R10, 0x2 ;  /* 0x0000000a0b0b0211 */ /* 0x000fe200078e10ff */
[----:B------:R-:W4:Y:S04]  /*0b90*/  @P0 LDS R9, [R10] ;  /* 0x000000000a090984 */ /* 0x000f280000000800 */
[----:B------:R-:W-:Y:S04]  /*0ba0*/  @P1 LDS R13, [R13] ;  /* 0x000000000d0d1984 */ /* 0x000fe80000000800 */
[----:B------:R-:W2:Y:S01]  /*0bb0*/  @P0 LDS R11, [R11] ;  /* 0x000000000b0b0984 */ /* 0x000ea20000000800 */
[----:B----4-:R-:W-:Y:S01]  /*0bc0*/  @P0 FADD R16, R16, -R9 ;  /* 0x8000000910100221 */ /* 0x010fe20000000000 */
[----:B--2---:R-:W-:-:S03]  /*0bd0*/  @P0 FADD R9, R18, -R11 ;  /* 0x8000000b12090221 */ /* 0x004fc60000000000 */
[----:B------:R-:W-:-:S04]  /*0be0*/  @P0 FFMA R16, R16, R16, R27 ;  /* 0x0000001010100223 */ /* 0x000fc8000000001b */
[----:B------:R-:W-:Y:S01]  /*0bf0*/  @P0 FFMA R27, R9, R9, R16 ;  /* 0x00000009091b0223 */ /* 0x000fe20000000010 */
[----:B---3--:R-:W-:-:S04]  /*0c00*/  @P1 FADD R14, R14, -R13 ;  /* 0x8000000d0e0e1221 */ /* 0x008fc80000000000 */
[----:B------:R-:W-:-:S07]  /*0c10*/  @P1 FFMA R27, R14, R14, R27 ;  /* 0x0000000e0e1b1223 */ /* 0x000fce000000001b */
.L_x_184:
[----:B------:R-:W-:Y:S01]  /*0c20*/  IADD3 R9, PT, PT, R27, -0xd000000, RZ ;  /* 0xf30000001b097810 */ /* 0x000fe20007ffe0ff */
[----:B------:R0:W1:Y:S01]  /*0c30*/  MUFU.RSQ R12, R27 ;  /* 0x0000001b000c7308 */ /* 0x0000620000001400 */
[----:B------:R-:W-:Y:S02]  /*0c40*/  BSSY.RECONVERGENT B0, `(.L_x_186) ;  /* 0x000000a000007945 */ /* 0x000fe40003800200 */
[----:B------:R-:W-:-:S13]  /*0c50*/  ISETP.GT.U32.AND P0, PT, R9, 0x727fffff, PT ;  /* 0x727fffff0900780c */ /* 0x000fda0003f04070 */
[----:B0-----:R-:W-:Y:S05]  /*0c60*/  @!P0 BRA `(.L_x_187) ;  /* 0x00000000000c8947 */ /* 0x001fea0003800000 */
[----:B------:R-:W-:-:S07]  /*0c70*/  MOV R14, 0xc90 ;  /* 0x00000c90000e7802 */ /* 0x000fce0000000f00 */
[----:B-1----:R-:W-:Y:S05]  /*0c80*/  CALL.REL.NOINC `($__internal_3_$__cuda_sm20_sqrt_rn_f32_slowpath) ;  /* 0x0000000400707944 */ /* 0x002fea0003c00000 */
[----:B------:R-:W-:Y:S05]  /*0c90*/  BRA `(.L_x_188) ;  /* 0x0000000000107947 */ /* 0x000fea0003800000 */
.L_x_187:
[C---:B-1----:R-:W-:Y:S01]  /*0ca0*/  FMUL.FTZ R10, R12.reuse, R27 ;  /* 0x0000001b0c0a7220 */ /* 0x042fe20000410000 */
[----:B------:R-:W-:-:S03]  /*0cb0*/  FMUL.FTZ R11, R12, 0.5 ;  /* 0x3f0000000c0b7820 */ /* 0x000fc60000410000 */
[----:B------:R-:W-:-:S04]  /*0cc0*/  FFMA R9, -R10, R10, R27 ;  /* 0x0000000a0a097223 */ /* 0x000fc8000000011b */
[----:B------:R-:W-:-:S07]  /*0cd0*/  FFMA R9, R9, R11, R10 ;  /* 0x0000000b09097223 */ /* 0x000fce000000000a */
.L_x_188:
[----:B------:R-:W-:Y:S05]  /*0ce0*/  BSYNC.RECONVERGENT B0 ;  /* 0x0000000000007941 */ /* 0x000fea0003800200 */
.L_x_186:
[----:B------:R-:W0:Y:S01]  /*0cf0*/  LDCU UR4, c[0x0][0x3a4] ;  /* 0x00007480ff0477ac */ /* 0x000e220008000800 */
[----:B------:R-:W-:Y:S01]  /*0d00*/  VIADD R10, R8, 0x1 ;  /* 0x00000001080a7836 */ /* 0x000fe20000000000 */
[----:B------:R-:W-:-:S04]  /*0d10*/  FSETP.GEU.AND P0, PT, R9, R6, PT ;  /* 0x000000060900720b */ /* 0x000fc80003f0e000 */
[----:B------:R-:W-:Y:S02]  /*0d20*/  FSEL R6, R9, R6, !P0 ;  /* 0x0000000609067208 */ /* 0x000fe40004000000 */
[----:B------:R-:W-:Y:S02]  /*0d30*/  SEL R0, R8, R0, !P0 ;  /* 0x0000000008007207 */ /* 0x000fe40004000000 */
[----:B0-----:R-:W-:-:S13]  /*0d40*/  ISETP.NE.AND P1, PT, R10, UR4, PT ;  /* 0x000000040a007c0c */ /* 0x001fda000bf25270 */
[----:B------:R-:W-:Y:S05]  /*0d50*/  @!P1 BRA `(.L_x_180) ;  /* 0x0000000400049947 */ /* 0x000fea0003800000 */
[----:B------:R-:W-:Y:S01]  /*0d60*/  MOV R8, R10 ;  /* 0x0000000a00087202 */ /* 0x000fe20000000f00 */
[----:B------:R-:W-:Y:S06]  /*0d70*/  BRA `(.L_x_189) ;  /* 0xfffffff400747947 */ /* 0x000fec000383ffff */
.L_x_181:
[----:B------:R-:W-:Y:S01]  /*0d80*/  UISETP.GE.U32.AND UP0, UPT, UR8, 0x4, UPT ;  /* 0x000000040800788c */ /* 0x000fe2000bf06070 */
[----:B-1----:R-:W-:Y:S01]  /*0d90*/  IMAD.MOV.U32 R2, RZ, RZ, 0x7f7fffff ;  /* 0x7f7fffffff027424 */ /* 0x002fe200078e00ff */
[----:B------:R-:W-:Y:S01]  /*0da0*/  MOV R0, 0xffffffff ;  /* 0xffffffff00007802 */ /* 0x000fe20000000f00 */
[----:B------:R-:W-:Y:S01]  /*0db0*/  IMAD.MOV.U32 R5, RZ, RZ, RZ ;  /* 0x000000ffff057224 */ /* 0x000fe200078e00ff */
[----:B------:R-:W-:-:S05]  /*0dc0*/  ULOP3.LUT UR5, UR8, 0x3, URZ, 0xc0, !UPT ;  /* 0x0000000308057892 */ /* 0x000fca000f8ec0ff */
[----:B------:R-:W-:Y:S07]  /*0dd0*/  BRA.U !UP0, `(.L_x_190) ;  /* 0x0000000108bc7547 */ /* 0x000fee000b800000 */
[----:B------:R-:W-:Y:S01]  /*0de0*/  ULOP3.LUT UR4, UR8, 0x7ffffffc, URZ, 0xc0, !UPT ;  /* 0x7ffffffc08047892 */ /* 0x000fe2000f8ec0ff */
[----:B0-----:R-:W-:Y:S01]  /*0df0*/  HFMA2 R4, -RZ, RZ, 0, 0 ;  /* 0x00000000ff047431 */ /* 0x001fe200000001ff */
[----:B------:R-:W-:Y:S01]  /*0e00*/  MOV R2, 0x7f7fffff ;  /* 0x7f7fffff00027802 */ /* 0x000fe20000000f00 */
[----:B------:R-:W-:Y:S01]  /*0e10*/  IMAD.MOV.U32 R0, RZ, RZ, -0x1 ;  /* 0xffffffffff007424 */ /* 0x000fe200078e00ff */
[----:B------:R-:W-:Y:S02]  /*0e20*/  UISETP.GT.AND UP0, UPT, UR4, URZ, UPT ;  /* 0x000000ff0400728c */ /* 0x000fe4000bf04270 */
[----:B------:R-:W-:-:S07]  /*0e30*/  IMAD.U32 R5, RZ, RZ, UR4 ;  /* 0x00000004ff057e24 */ /* 0x000fce000f8e00ff */
[----:B------:R-:W-:Y:S05]  /*0e40*/  BRA.U !UP0, `(.L_x_191) ;  /* 0x0000000108887547 */ /* 0x000fea000b800000 */
[----:B------:R-:W-:Y:S02]  /*0e50*/  IADD3 R6, PT, PT, R5, -R4, RZ ;  /* 0x8000000405067210 */ /* 0x000fe40007ffe0ff */
[----:B------:R-:W-:Y:S02]  /*0e60*/  PLOP3.LUT P0, PT, PT, PT, PT, 0x80, 0x8 ;  /* 0x000000000008781c */ /* 0x000fe40003f0f070 */
[----:B------:R-:W-:-:S13]  /*0e70*/  ISETP.GT.AND P1, PT, R6, 0xc, PT ;  /* 0x0000000c0600780c */ /* 0x000fda0003f24270 */
[----:B------:R-:W-:Y:S05]  /*0e80*/  @!P1 BRA `(.L_x_192) ;  /* 0x0000000000449947 */ /* 0x000fea0003800000 */
[----:B------:R-:W-:Y:S01]  /*0e90*/  PLOP3.LUT P0, PT, PT, PT, PT, 0x8, 0x80 ;  /* 0x000000000080781c */ /* 0x000fe20003f0e170 */
[----:B------:R-:W-:-:S12]  /*0ea0*/  VIADD R7, R5, 0xfffffff4 ;  /* 0xfffffff405077836 */ /* 0x000fd80000000000 */
.L_x_193:
[----:B------:R-:W-:-:S04]  /*0eb0*/  FSETP.GT.AND P2, PT, R2, RZ, PT ;  /* 0x000000ff0200720b */ /* 0x000fc80003f44000 */
[----:B------:R-:W-:Y:S02]  /*0ec0*/  FSEL R2, R2, RZ, !P2 ;  /* 0x000000ff02027208 */ /* 0x000fe40005000000 */
[----:B------:R-:W-:Y:S02]  /*0ed0*/  SEL R0, R4, R0, P2 ;  /* 0x0000000004007207 */ /* 0x000fe40001000000 */
[----:B------:R-:W-:-:S04]  /*0ee0*/  FSETP.GT.AND P3, PT, R2, RZ, PT ;  /* 0x000000ff0200720b */ /* 0x000fc80003f64000 */
[----:B------:R-:W-:-:S04]  /*0ef0*/  FSEL R2, R2, RZ, !P3 ;  /* 0x000000ff02027208 */ /* 0x000fc80005800000 */
[----:B------:R-:W-:-:S04]  /*0f00*/  FSETP.GT.AND P4, PT, R2, RZ, PT ;  /* 0x000000ff0200720b */ /* 0x000fc80003f84000 */
[----:B------:R-:W-:Y:S02]  /*0f10*/  FSEL R2, R2, RZ, !P4 ;  /* 0x000000ff02027208 */ /* 0x000fe40006000000 */
[----:B------:R-:W-:Y:S02]  /*0f20*/  @P3 IADD3 R0, PT, PT, R4, 0x4, RZ ;  /* 0x0000000404003810 */ /* 0x000fe40007ffe0ff */
[----:B------:R-:W-:-:S04]  /*0f30*/  FSETP.GT.AND P1, PT, R2, RZ, PT ;  /* 0x000000ff0200720b */ /* 0x000fc80003f24000 */
[----:B------:R-:W-:Y:S01]  /*0f40*/  FSEL R2, R2, RZ, !P1 ;  /* 0x000000ff02027208 */ /* 0x000fe20004800000 */
[----:B------:R-:W-:-:S08]  /*0f50*/  @P4 VIADD R0, R4, 0x8 ;  /* 0x0000000804004836 */ /* 0x000fd00000000000 */
[C---:B------:R-:W-:Y:S01]  /*0f60*/  @P1 IADD3 R0, PT, PT, R4.reuse, 0xc, RZ ;  /* 0x0000000c04001810 */ /* 0x040fe20007ffe0ff */
[----:B------:R-:W-:-:S05]  /*0f70*/  VIADD R4, R4, 0x10 ;  /* 0x0000001004047836 */ /* 0x000fca0000000000 */
[----:B------:R-:W-:-:S13]  /*0f80*/  ISETP.GE.AND P2, PT, R4, R7, PT ;  /* 0x000000070400720c */ /* 0x000fda0003f46270 */
[----:B------:R-:W-:Y:S05]  /*0f90*/  @!P2 BRA `(.L_x_193) ;  /* 0xfffffffc00c4a947 */ /* 0x000fea000383ffff */
.L_x_192:
[----:B------:R-:W-:-:S04]  /*0fa0*/  IADD3 R6, PT, PT, R5, -R4, RZ ;  /* 0x8000000405067210 */ /* 0x000fc80007ffe0ff */
[----:B------:R-:W-:-:S13]  /*0fb0*/  ISETP.GT.AND P1, PT, R6, 0x4, PT ;  /* 0x000000040600780c */ /* 0x000fda0003f24270 */
[----:B------:R-:W-:Y:S05]  /*0fc0*/  @!P1 BRA `(.L_x_194) ;  /* 0x0000000000209947 */ /* 0x000fea0003800000 */
[C---:B------:R-:W-:Y:S02]  /*0fd0*/  FSETP.GT.AND P1, PT, R2.reuse, RZ, PT ;  /* 0x000000ff0200720b */ /* 0x040fe40003f24000 */
[----:B------:R-:W-:Y:S02]  /*0fe0*/  PLOP3.LUT P0, PT, PT, PT, PT, 0x8, 0x80 ;  /* 0x000000000080781c */ /* 0x000fe40003f0e170 */
[----:B------:R-:W-:Y:S02]  /*0ff0*/  FSEL R2, R2, RZ, !P1 ;  /* 0x000000ff02027208 */ /* 0x000fe40004800000 */
[----:B------:R-:W-:Y:S02]  /*1000*/  SEL R0, R4, R0, P1 ;  /* 0x0000000004007207 */ /* 0x000fe40000800000 */
[----:B------:R-:W-:-:S04]  /*1010*/  FSETP.GT.AND P2, PT, R2, RZ, PT ;  /* 0x000000ff0200720b */ /* 0x000fc80003f44000 */
[----:B------:R-:W-:-:S09]  /*1020*/  FSEL R2, R2, RZ, !P2 ;  /* 0x000000ff02027208 */ /* 0x000fd20005000000 */
[C---:B------:R-:W-:Y:S01]  /*1030*/  @P2 VIADD R0, R4.reuse, 0x4 ;  /* 0x0000000404002836 */ /* 0x040fe20000000000 */
[----:B------:R-:W-:-:S07]  /*1040*/  IADD3 R4, PT, PT, R4, 0x8, RZ ;  /* 0x0000000804047810 */ /* 0x000fce0007ffe0ff */
.L_x_194:
[----:B------:R-:W-:-:S13]  /*1050*/  ISETP.NE.OR P0, PT, R4, R5, P0 ;  /* 0x000000050400720c */ /* 0x000fda0000705670 */
[----:B------:R-:W-:Y:S05]  /*1060*/  @!P0 BRA `(.L_x_190) ;  /* 0x0000000000188947 */ /* 0x000fea0003800000 */
.L_x_191:
[----:B------:R-:W-:-:S04]  /*1070*/  FSETP.GT.AND P1, PT, R2, RZ, PT ;  /* 0x000000ff0200720b */ /* 0x000fc80003f24000 */
[C---:B------:R-:W-:Y:S01]  /*1080*/  SEL R0, R4.reuse, R0, P1 ;  /* 0x0000000004007207 */ /* 0x040fe20000800000 */
[----:B------:R-:W-:Y:S01]  /*1090*/  VIADD R4, R4, 0x4 ;  /* 0x0000000404047836 */ /* 0x000fe20000000000 */
[----:B------:R-:W-:-:S04]  /*10a0*/  FSEL R2, R2, RZ, !P1 ;  /* 0x000000ff02027208 */ /* 0x000fc80004800000 */
[----:B------:R-:W-:-:S13]  /*10b0*/  ISETP.NE.AND P0, PT, R4, R5, PT ;  /* 0x000000050400720c */ /* 0x000fda0003f05270 */
[----:B------:R-:W-:Y:S05]  /*10c0*/  @P0 BRA `(.L_x_191) ;  /* 0xfffffffc00e80947 */ /* 0x000fea000383ffff */
.L_x_190:
[----:B------:R-:W-:-:S09]  /*10d0*/  UISETP.NE.AND UP0, UPT, UR5, URZ, UPT ;  /* 0x000000ff0500728c */ /* 0x000fd2000bf05270 */
[----:B------:R-:W-:Y:S05]  /*10e0*/  BRA.U !UP0, `(.L_x_180) ;  /* 0x0000000108207547 */ /* 0x000fea000b800000 */
[----:B------:R-:W-:-:S05]  /*10f0*/  UMOV UR4, URZ ;  /* 0x000000ff00047c82 */ /* 0x000fca0008000000 */
.L_x_195:
[----:B------:R-:W-:Y:S01]  /*1100*/  UIADD3 UR4, UPT, UPT, UR4, 0x1, URZ ;  /* 0x0000000104047890 */ /* 0x000fe2000fffe0ff */
[----:B------:R-:W-:-:S03]  /*1110*/  FSETP.GT.AND P0, PT, R2, RZ, PT ;  /* 0x000000ff0200720b */ /* 0x000fc60003f04000 */
[----:B------:R-:W-:Y:S01]  /*1120*/  UISETP.NE.AND UP0, UPT, UR4, UR5, UPT ;  /* 0x000000050400728c */ /* 0x000fe2000bf05270 */
[C---:B------:R-:W-:Y:S02]  /*1130*/  SEL R0, R5.reuse, R0, P0 ;  /* 0x0000000005007207 */ /* 0x040fe40000000000 */
[----:B------:R-:W-:Y:S02]  /*1140*/  FSEL R2, R2, RZ, !P0 ;  /* 0x000000ff02027208 */ /* 0x000fe40004000000 */
[----:B------:R-:W-:-:S04]  /*1150*/  IADD3 R5, PT, PT, R5, 0x1, RZ ;  /* 0x0000000105057810 */ /* 0x000fc80007ffe0ff */
[----:B------:R-:W-:Y:S05]  /*1160*/  BRA.U UP0, `(.L_x_195) ;  /* 0xfffffffd00e47547 */ /* 0x000fea000b83ffff */
.L_x_180:
[----:B01----:R-:W0:Y:S02]  /*1170*/  LDC.64 R4, c[0x0][0x390] ;  /* 0x0000e400ff047b82 */ /* 0x003e240000000a00 */
[----:B0-----:R-:W-:-:S05]  /*1180*/  IMAD.WIDE R2, R3, 0x4, R4 ;  /* 0x0000000403027825 */ /* 0x001fca00078e0204 */
[----:B------:R-:W2:Y:S02]  /*1190*/  LDG.E R5, desc[UR6][R2.64] ;  /* 0x0000000602057981 */ /* 0x000ea4000c1e1900 */
[----:B--2---:R-:W-:-:S13]  /*11a0*/  ISETP.NE.AND P0, PT, R5, R0, PT ;  /* 0x000000000500720c */ /* 0x004fda0003f05270 */
        /* <DEDUP_REMOVED lines=10> */
        .weak           $__internal_3_$__cuda_sm20_sqrt_rn_f32_slowpath
        .type           $__internal_3_$__cuda_sm20_sqrt_rn_f32_slowpath,@function
        .size           $__internal_3_$__cuda_sm20_sqrt_rn_f32_slowpath,(.L_x_201 - $__internal_3_$__cuda_sm20_sqrt_rn_f32_slowpath)
$__internal_3_$__cuda_sm20_sqrt_rn_f32_slowpath:
[----:B------:R-:W-:-:S13]  /*1250*/  LOP3.LUT P0, RZ, R27, 0x7fffffff, RZ, 0xc0, !PT ;  /* 0x7fffffff1bff7812 */ /* 0x000fda000780c0ff */
[----:B------:R-:W-:Y:S01]  /*1260*/  @!P0 IMAD.MOV.U32 R9, RZ, RZ, R27 ;  /* 0x000000ffff098224 */ /* 0x000fe200078e001b */
        /* <DEDUP_REMOVED lines=12> */
[----:B------:R-:W-:Y:S02]  /*1330*/  @!P0 IMAD.MOV.U32 R9, RZ, RZ, R27 ;  /* 0x000000ffff098224 */ /* 0x000fe400078e001b */
[----:B------:R-:W-:-:S04]  /*1340*/  @P0 FADD.FTZ R12, -R11, -RZ ;  /* 0x800000ff0b0c0221 */ /* 0x000fc80000010100 */
[----:B------:R-:W-:-:S04]  /*1350*/  @P0 FFMA R12, R11, R12, R10 ;  /* 0x0000000c0b0c0223 */ /* 0x000fc8000000000a */
[----:B------:R-:W-:-:S04]  /*1360*/  @P0 FFMA R12, R12, R13, R11 ;  /* 0x0000000d0c0c0223 */ /* 0x000fc8000000000b */
[----:B------:R-:W-:-:S07]  /*1370*/  @P0 FMUL.FTZ R9, R12, 2.3283064365386962891e-10 ;  /* 0x2f8000000c090820 */ /* 0x000fce0000410000 */
.L_x_196:
[----:B------:R-:W-:Y:S01]  /*1380*/  MOV R10, R14 ;  /* 0x0000000e000a7202 */ /* 0x000fe20000000f00 */
[----:B------:R-:W-:-:S04]  /*1390*/  IMAD.MOV.U32 R11, RZ, RZ, 0x0 ;  /* 0x00000000ff0b7424 */ /* 0x000fc800078e00ff */
[----:B------:R-:W-:Y:S05]  /*13a0*/  RET.REL.NODEC R10 `(_Z22assignPointsToClustersPKfS0_PiS1_iii) ;  /* 0xffffffec0a147950 */ /* 0x000fea0003c3ffff */
.L_x_197:
        /* <DEDUP_REMOVED lines=13> */
.L_x_201:


//--------------------- .nv.shared._ZN3cub18CUB_300001_SM_10006detail11EmptyKernelIvEEvv --------------------------
	.section	.nv.shared._ZN3cub18CUB_300001_SM_10006detail11EmptyKernelIvEEvv,"aw",@nobits
	.sectionflags	@""
	.align	16
	.zero		1024


//--------------------- .nv.shared.reserved.0     --------------------------
	.section	.nv.shared.reserved.0,"aw",@nobits
	.weak		__nv_reservedSMEM_offset_0_alias
	.size		__nv_reservedSMEM_offset_0_alias, 0, 64
	.other		__nv_reservedSMEM_offset_0_alias,@"STO_CUDA_RESERVED_SHARED STV_DEFAULT"
__nv_reservedSMEM_offset_0_alias:
	.zero		0
	.zero		64


//--------------------- .nv.global                --------------------------
	.section	.nv.global,"aw",@nobits
.nv.global:
	.type		_ZN34_INTERNAL_3699b939_4_k_cu_aa2a5df36thrust24THRUST_300001_SM_1000_NS12placeholders2_8E,@object
	.size		_ZN34_INTERNAL_3699b939_4_k_cu_aa2a5df36thrust24THRUST_300001_SM_1000_NS12placeholders2_8E,(_ZN34_INTERNAL_3699b939_4_k_cu_aa2a5df34cuda3std3__436_GLOBAL__N__3699b939_4_k_cu_aa2a5df36ignoreE - _ZN34_INTERNAL_3699b939_4_k_cu_aa2a5df36thrust24THRUST_300001_SM_1000_NS12placeholders2_8E)
_ZN34_INTERNAL_3699b939_4_k_cu_aa2a5df36thrust24THRUST_300001_SM_1000_NS12placeholders2_8E:
	.zero		1
	.type		_ZN34_INTERNAL_3699b939_4_k_cu_aa2a5df34cuda3std3__436_GLOBAL__N__3699b939_4_k_cu_aa2a5df36ignoreE,@object
	.size		_ZN34_INTERNAL_3699b939_4_k_cu_aa2a5df34cuda3std3__436_GLOBAL__N__3699b939_4_k_cu_aa2a5df36ignoreE,(_ZN34_INTERNAL_3699b939_4_k_cu_aa2a5df34cuda3std6ranges3__45__cpo4dataE - _ZN34_INTERNAL_3699b939_4_k_cu_aa2a5df34cuda3std3__436_GLOBAL__N__3699b939_4_k_cu_aa2a5df36ignoreE)
_ZN34_INTERNAL_3699b939_4_k_cu_aa2a5df34cuda3std3__436_GLOBAL__N__3699b939_4_k_cu_aa2a5df36ignoreE:
	.zero		1
	.type		_ZN34_INTERNAL_3699b939_4_k_cu_aa2a5df34cuda3std6ranges3__45__cpo4dataE,@object
	.size		_ZN34_INTERNAL_3699b939_4_k_cu_aa2a5df34cuda3std6ranges3__45__cpo4dataE,(_ZN34_INTERNAL_3699b939_4_k_cu_aa2a5df36thrust24THRUST_300001_SM_1000_NS6system3cpp3parE - _ZN34_INTERNAL_3699b939_4_k_cu_aa2a5df34cuda3std6ranges3__45__cpo4dataE)
_ZN34_INTERNAL_3699b939_4_k_cu_aa2a5df34cuda3std6ranges3__45__cpo4dataE:
	.zero		1
	.type		_ZN34_INTERNAL_3699b939_4_k_cu_aa2a5df36thrust24THRUST_300001_SM_1000_NS6system3cpp3parE,@object
	.size		_ZN34_INTERNAL_3699b939_4_k_cu_aa2a5df36thrust24THRUST_300001_SM_1000_NS6system3cpp3parE,(_ZN34_INTERNAL_3699b939_4_k_cu_aa2a5df34cuda3std3__45__cpo5beginE - _ZN34_INTERNAL_3699b939_4_k_cu_aa2a5df36thrust24THRUST_300001_SM_1000_NS6system3cpp3parE)
_ZN34_INTERNAL_3699b939_4_k_cu_aa2a5df36thrust24THRUST_300001_SM_1000_NS6system3cpp3parE:
	.zero		1
	.type		_ZN34_INTERNAL_3699b939_4_k_cu_aa2a5df34cuda3std3__45__cpo5beginE,@object
	.size		_ZN34_INTERNAL_3699b939_4_k_cu_aa2a5df34cuda3std3__45__cpo5beginE,(_ZN34_INTERNAL_3699b939_4_k_cu_aa2a5df34cuda3std6ranges3__45__cpo5beginE - _ZN34_INTERNAL_3699b939_4_k_cu_aa2a5df34cuda3std3__45__cpo5beginE)
_ZN34_INTERNAL_3699b939_4_k_cu_aa2a5df34cuda3std3__45__cpo5beginE:
	.zero		1
	.type		_ZN34_INTERNAL_3699b939_4_k_cu_aa2a5df34cuda3std6ranges3__45__cpo5beginE,@object
	.size		_ZN34_INTERNAL_3699b939_4_k_cu_aa2a5df34cuda3std6ranges3__45__cpo5beginE,(_ZN34_INTERNAL_3699b939_4_k_cu_aa2a5df36thrust24THRUST_300001_SM_1000_NS6deviceE - _ZN34_INTERNAL_3699b939_4_k_cu_aa2a5df34cuda3std6ranges3__45__cpo5beginE)
_ZN34_INTERNAL_3699b939_4_k_cu_aa2a5df34cuda3std6ranges3__45__cpo5beginE:
	.zero		1
	.type		_ZN34_INTERNAL_3699b939_4_k_cu_aa2a5df36thrust24THRUST_300001_SM_1000_NS6deviceE,@object
	.size		_ZN34_INTERNAL_3699b939_4_k_cu_aa2a5df36thrust24THRUST_300001_SM_1000_NS6deviceE,(_ZN34_INTERNAL_3699b939_4_k_cu_aa2a5df34cuda3std3__47nulloptE - _ZN34_INTERNAL_3699b939_4_k_cu_aa2a5df36thrust24THRUST_300001_SM_1000_NS6deviceE)
_ZN34_INTERNAL_3699b939_4_k_cu_aa2a5df36thrust24THRUST_300001_SM_1000_NS6deviceE:
	.zero		1
	.type		_ZN34_INTERNAL_3699b939_4_k_cu_aa2a5df34cuda3std3__47nulloptE,@object
	.size		_ZN34_INTERNAL_3699b939_4_k_cu_aa2a5df34cuda3std3__47nulloptE,(_ZN34_INTERNAL_3699b939_4_k_cu_aa2a5df34cuda3std6ranges3__45__cpo8distanceE - _ZN34_INTERNAL_3699b939_4_k_cu_aa2a5df34cuda3std3__47nulloptE)
_ZN34_INTERNAL_3699b939_4_k_cu_aa2a5df34cuda3std3__47nulloptE:
	.zero		1
	.type		_ZN34_INTERNAL_3699b939_4_k_cu_aa2a5df34cuda3std6ranges3__45__cpo8distanceE,@object
	.size		_ZN34_INTERNAL_3699b939_4_k_cu_aa2a5df34cuda3std6ranges3__45__cpo8distanceE,(_ZN34_INTERNAL_3699b939_4_k_cu_aa2a5df36thrust24THRUST_300001_SM_1000_NS12placeholders2_4E - _ZN34_INTERNAL_3699b939_4_k_cu_aa2a5df34cuda3std6ranges3__45__cpo8distanceE)
_ZN34_INTERNAL_3699b939_4_k_cu_aa2a5df34cuda3std6ranges3__45__cpo8distanceE:
	.zero		1
	.type		_ZN34_INTERNAL_3699b939_4_k_cu_aa2a5df36thrust24THRUST_300001_SM_1000_NS12placeholders2_4E,@object
	.size		_ZN34_INTERNAL_3699b939_4_k_cu_aa2a5df36thrust24THRUST_300001_SM_1000_NS12placeholders2_4E,(_ZN34_INTERNAL_3699b939_4_k_cu_aa2a5df34cuda3std3__45__cpo6rbeginE - _ZN34_INTERNAL_3699b939_4_k_cu_aa2a5df36thrust24THRUST_300001_SM_1000_NS12placeholders2_4E)
_ZN34_INTERNAL_3699b939_4_k_cu_aa2a5df36thrust24THRUST_300001_SM_1000_NS12placeholders2_4E:
	.zero		1
	.type		_ZN34_INTERNAL_3699b939_4_k_cu_aa2a5df34cuda3std3__45__cpo6rbeginE,@object
	.size		_ZN34_INTERNAL_3699b939_4_k_cu_aa2a5df34cuda3std3__45__cpo6rbeginE,(_ZN34_INTERNAL_3699b939_4_k_cu_aa2a5df34cuda3std6ranges3__45__cpo7advanceE - _ZN34_INTERNAL_3699b939_4_k_cu_aa2a5df34cuda3std3__45__cpo6rbeginE)
_ZN34_INTERNAL_3699b939_4_k_cu_aa2a5df34cuda3std3__45__cpo6rbeginE:
	.zero		1
	.type		_ZN34_INTERNAL_3699b939_4_k_cu_aa2a5df34cuda3std6ranges3__45__cpo7advanceE,@object
	.size		_ZN34_INTERNAL_3699b939_4_k_cu_aa2a5df34cuda3std6ranges3__45__cpo7advanceE,(_ZN34_INTERNAL_3699b939_4_k_cu_aa2a5df36thrust24THRUST_300001_SM_1000_NS12placeholders3_10E - _ZN34_INTERNAL_3699b939_4_k_cu_aa2a5df34cuda3std6ranges3__45__cpo7advanceE)
_ZN34_INTERNAL_3699b939_4_k_cu_aa2a5df34cuda3std6ranges3__45__cpo7advanceE:
	.zero		1
	.type		_ZN34_INTERNAL_3699b939_4_k_cu_aa2a5df36thrust24THRUST_300001_SM_1000_NS12placeholders3_10E,@object
	.size		_ZN34_INTERNAL_3699b939_4_k_cu_aa2a5df36thrust24THRUST_300001_SM_1000_NS12placeholders3_10E,(_ZN34_INTERNAL_3699b939_4_k_cu_aa2a5df34cuda3std3__48in_placeE - _ZN34_INTERNAL_3699b939_4_k_cu_aa2a5df36thrust24THRUST_300001_SM_1000_NS12placeholders3_10E)
_ZN34_INTERNAL_3699b939_4_k_cu_aa2a5df36thrust24THRUST_300001_SM_1000_NS12placeholders3_10E:
	.zero		1
	.type		_ZN34_INTERNAL_3699b939_4_k_cu_aa2a5df34cuda3std3__48in_placeE,@object
	.size		_ZN34_INTERNAL_3699b939_4_k_cu_aa2a5df34cuda3std3__48in_placeE,(_ZN34_INTERNAL_3699b939_4_k_cu_aa2a5df34cuda3std6ranges3__45__cpo4sizeE - _ZN34_INTERNAL_3699b939_4_k_cu_aa2a5df34cuda3std3__48in_placeE)
_ZN34_INTERNAL_3699b939_4_k_cu_aa2a5df34cuda3std3__48in_placeE:
	.zero		1
	.type		_ZN34_INTERNAL_3699b939_4_k_cu_aa2a5df34cuda3std6ranges3__45__cpo4sizeE,@object
	.size		_ZN34_INTERNAL_3699b939_4_k_cu_aa2a5df34cuda3std6ranges3__45__cpo4sizeE,(_ZN34_INTERNAL_3699b939_4_k_cu_aa2a5df36thrust24THRUST_300001_SM_1000_NS12placeholders2_2E - _ZN34_INTERNAL_3699b939_4_k_cu_aa2a5df34cuda3std6ranges3__45__cpo4sizeE)
_ZN34_INTERNAL_3699b939_4_k_cu_aa2a5df34cuda3std6ranges3__45__cpo4sizeE:
	.zero		1
	.type		_ZN34_INTERNAL_3699b939_4_k_cu_aa2a5df36thrust24THRUST_300001_SM_1000_NS12placeholders2_2E,@object
	.size		_ZN34_INTERNAL_3699b939_4_k_cu_aa2a5df36thrust24THRUST_300001_SM_1000_NS12placeholders2_2E,(_ZN34_INTERNAL_3699b939_4_k_cu_aa2a5df34cuda3std3__45__cpo6cbeginE - _ZN34_INTERNAL_3699b939_4_k_cu_aa2a5df36thrust24THRUST_300001_SM_1000_NS12placeholders2_2E)
_ZN34_INTERNAL_3699b939_4_k_cu_aa2a5df36thrust24THRUST_300001_SM_1000_NS12placeholders2_2E:
	.zero		1
	.type		_ZN34_INTERNAL_3699b939_4_k_cu_aa2a5df34cuda3std3__45__cpo6cbeginE,@object
	.size		_ZN34_INTERNAL_3699b939_4_k_cu_aa2a5df34cuda3std3__45__cpo6cbeginE,(_ZN34_INTERNAL_3699b939_4_k_cu_aa2a5df34cuda3std6ranges3__45__cpo6cbeginE - _ZN34_INTERNAL_3699b939_4_k_cu_aa2a5df34cuda3std3__45__cpo6cbeginE)
_ZN34_INTERNAL_3699b939_4_k_cu_aa2a5df34cuda3std3__45__cpo6cbeginE:
	.zero		1
	.type		_ZN34_INTERNAL_3699b939_4_k_cu_aa2a5df34cuda3std6ranges3__45__cpo6cbeginE,@object
	.size		_ZN34_INTERNAL_3699b939_4_k_cu_aa2a5df34cuda3std6ranges3__45__cpo6cbeginE,(_ZN34_INTERNAL_3699b939_4_k_cu_aa2a5df36thrust24THRUST_300001_SM_1000_NS12placeholders2_6E - _ZN34_INTERNAL_3699b939_4_k_cu_aa2a5df34cuda3std6ranges3__45__cpo6cbeginE)
_ZN34_INTERNAL_3699b939_4_k_cu_aa2a5df34cuda3std6ranges3__45__cpo6cbeginE:
	.zero		1
	.type		_ZN34_INTERNAL_3699b939_4_k_cu_aa2a5df36thrust24THRUST_300001_SM_1000_NS12placeholders2_6E,@object
	.size		_ZN34_INTERNAL_3699b939_4_k_cu_aa2a5df36thrust24THRUST_300001_SM_1000_NS12placeholders2_6E,(_ZN34_INTERNAL_3699b939_4_k_cu_aa2a5df34cuda3std3__45__cpo7crbeginE - _ZN34_INTERNAL_3699b939_4_k_cu_aa2a5df36thrust24THRUST_300001_SM_1000_NS12placeholders2_6E)
_ZN34_INTERNAL_3699b939_4_k_cu_aa2a5df36thrust24THRUST_300001_SM_1000_NS12placeholders2_6E:
	.zero		1
	.type		_ZN34_INTERNAL_3699b939_4_k_cu_aa2a5df34cuda3std3__45__cpo7crbeginE,@object
	.size		_ZN34_INTERNAL_3699b939_4_k_cu_aa2a5df34cuda3std3__45__cpo7crbeginE,(_ZN34_INTERNAL_3699b939_4_k_cu_aa2a5df34cuda3std6ranges3__45__cpo4nextE - _ZN34_INTERNAL_3699b939_4_k_cu_aa2a5df34cuda3std3__45__cpo7crbeginE)
_ZN34_INTERNAL_3699b939_4_k_cu_aa2a5df34cuda3std3__45__cpo7crbeginE:
	.zero		1
	.type		_ZN34_INTERNAL_3699b939_4_k_cu_aa2a5df34cuda3std6ranges3__45__cpo4nextE,@object
	.size		_ZN34_INTERNAL_3699b939_4_k_cu_aa2a5df34cuda3std6ranges3__45__cpo4nextE,(_ZN34_INTERNAL_3699b939_4_k_cu_aa2a5df34cuda3std6ranges3__45__cpo4swapE - _ZN34_INTERNAL_3699b939_4_k_cu_aa2a5df34cuda3std6ranges3__45__cpo4nextE)
_ZN34_INTERNAL_3699b939_4_k_cu_aa2a5df34cuda3std6ranges3__45__cpo4nextE:
	.zero		1
	.type		_ZN34_INTERNAL_3699b939_4_k_cu_aa2a5df34cuda3std6ranges3__45__cpo4swapE,@object
	.size		_ZN34_INTERNAL_3699b939_4_k_cu_aa2a5df34cuda3std6ranges3__45__cpo4swapE,(_ZN34_INTERNAL_3699b939_4_k_cu_aa2a5df36thrust24THRUST_300001_SM_1000_NS8cuda_cub10par_nosyncE - _ZN34_INTERNAL_3699b939_4_k_cu_aa2a5df34cuda3std6ranges3__45__cpo4swapE)
_ZN34_INTERNAL_3699b939_4_k_cu_aa2a5df34cuda3std6ranges3__45__cpo4swapE:
	.zero		1
	.type		_ZN34_INTERNAL_3699b939_4_k_cu_aa2a5df36thrust24THRUST_300001_SM_1000_NS8cuda_cub10par_nosyncE,@object
	.size		_ZN34_INTERNAL_3699b939_4_k_cu_aa2a5df36thrust24THRUST_300001_SM_1000_NS8cuda_cub10par_nosyncE,(_ZN34_INTERNAL_3699b939_4_k_cu_aa2a5df36thrust24THRUST_300001_SM_1000_NS3seqE - _ZN34_INTERNAL_3699b939_4_k_cu_aa2a5df36thrust24THRUST_300001_SM_1000_NS8cuda_cub10par_nosyncE)
_ZN34_INTERNAL_3699b939_4_k_cu_aa2a5df36thrust24THRUST_300001_SM_1000_NS8cuda_cub10par_nosyncE:
	.zero		1
	.type		_ZN34_INTERNAL_3699b939_4_k_cu_aa2a5df36thrust24THRUST_300001_SM_1000_NS3seqE,@object
	.size		_ZN34_INTERNAL_3699b939_4_k_cu_aa2a5df36thrust24THRUST_300001_SM_1000_NS3seqE,(_ZN34_INTERNAL_3699b939_4_k_cu_aa2a5df34cuda3std3__420unreachable_sentinelE - _ZN34_INTERNAL_3699b939_4_k_cu_aa2a5df36thrust24THRUST_300001_SM_1000_NS3seqE)
_ZN34_INTERNAL_3699b939_4_k_cu_aa2a5df36thrust24THRUST_300001_SM_1000_NS3seqE:
	.zero		1
	.type		_ZN34_INTERNAL_3699b939_4_k_cu_aa2a5df34cuda3std3__420unreachable_sentinelE,@object
	.size		_ZN34_INTERNAL_3699b939_4_k_cu_aa2a5df34cuda3std3__420unreachable_sentinelE,(_ZN34_INTERNAL_3699b939_4_k_cu_aa2a5df34cuda3std6ranges3__45__cpo5ssizeE - _ZN34_INTERNAL_3699b939_4_k_cu_aa2a5df34cuda3std3__420unreachable_sentinelE)
_ZN34_INTERNAL_3699b939_4_k_cu_aa2a5df34cuda3std3__420unreachable_sentinelE:
	.zero		1
	.type		_ZN34_INTERNAL_3699b939_4_k_cu_aa2a5df34cuda3std6ranges3__45__cpo5ssizeE,@object
	.size		_ZN34_INTERNAL_3699b939_4_k_cu_aa2a5df34cuda3std6ranges3__45__cpo5ssizeE,(_ZN34_INTERNAL_3699b939_4_k_cu_aa2a5df36thrust24THRUST_300001_SM_1000_NS12placeholders2_3E - _ZN34_INTERNAL_3699b939_4_k_cu_aa2a5df34cuda3std6ranges3__45__cpo5ssizeE)
_ZN34_INTERNAL_3699b939_4_k_cu_aa2a5df34cuda3std6ranges3__45__cpo5ssizeE:
	.zero		1
	.type		_ZN34_INTERNAL_3699b939_4_k_cu_aa2a5df36thrust24THRUST_300001_SM_1000_NS12placeholders2_3E,@object
	.size		_ZN34_INTERNAL_3699b939_4_k_cu_aa2a5df36thrust24THRUST_300001_SM_1000_NS12placeholders2_3E,(_ZN34_INTERNAL_3699b939_4_k_cu_aa2a5df34cuda3std3__45__cpo4cendE - _ZN34_INTERNAL_3699b939_4_k_cu_aa2a5df36thrust24THRUST_300001_SM_1000_NS12placeholders2_3E)
_ZN34_INTERNAL_3699b939_4_k_cu_aa2a5df36thrust24THRUST_300001_SM_1000_NS12placeholders2_3E:
	.zero		1
	.type		_ZN34_INTERNAL_3699b939_4_k_cu_aa2a5df34cuda3std3__45__cpo4cendE,@object
	.size		_ZN34_INTERNAL_3699b939_4_k_cu_aa2a5df34cuda3std3__45__cpo4cendE,(_ZN34_INTERNAL_3699b939_4_k_cu_aa2a5df34cuda3std6ranges3__45__cpo4cendE - _ZN34_INTERNAL_3699b939_4_k_cu_aa2a5df34cuda3std3__45__cpo4cendE)
_ZN34_INTERNAL_3699b939_4_k_cu_aa2a5df34cuda3std3__45__cpo4cendE:
	.zero		1
	.type		_ZN34_INTERNAL_3699b939_4_k_cu_aa2a5df34cuda3std6ranges3__45__cpo4cendE,@object
	.size		_ZN34_INTERNAL_3699b939_4_k_cu_aa2a5df34cuda3std6ranges3__45__cpo4cendE,(_ZN34_INTERNAL_3699b939_4_k_cu_aa2a5df36thrust24THRUST_300001_SM_1000_NS12placeholders2_7E - _ZN34_INTERNAL_3699b939_4_k_cu_aa2a5df34cuda3std6ranges3__45__cpo4cendE)
_ZN34_INTERNAL_3699b939_4_k_cu_aa2a5df34cuda3std6ranges3__45__cpo4cendE:
	.zero		1
	.type		_ZN34_INTERNAL_3699b939_4_k_cu_aa2a5df36thrust24THRUST_300001_SM_1000_NS12placeholders2_7E,@object
	.size		_ZN34_INTERNAL_3699b939_4_k_cu_aa2a5df36thrust24THRUST_300001_SM_1000_NS12placeholders2_7E,(_ZN34_INTERNAL_3699b939_4_k_cu_aa2a5df34cuda3std3__45__cpo5crendE - _ZN34_INTERNAL_3699b939_4_k_cu_aa2a5df36thrust24THRUST_300001_SM_1000_NS12placeholders2_7E)
_ZN34_INTERNAL_3699b939_4_k_cu_aa2a5df36thrust24THRUST_300001_SM_1000_NS12placeholders2_7E:
	.zero		1
	.type		_ZN34_INTERNAL_3699b939_4_k_cu_aa2a5df34cuda3std3__45__cpo5crendE,@object
	.size		_ZN34_INTERNAL_3699b939_4_k_cu_aa2a5df34cuda3std3__45__cpo5crendE,(_ZN34_INTERNAL_3699b939_4_k_cu_aa2a5df34cuda3std6ranges3__45__cpo4prevE - _ZN34_INTERNAL_3699b939_4_k_cu_aa2a5df34cuda3std3__45__cpo5crendE)
_ZN34_INTERNAL_3699b939_4_k_cu_aa2a5df34cuda3std3__45__cpo5crendE:
	.zero		1
	.type		_ZN34_INTERNAL_3699b939_4_k_cu_aa2a5df34cuda3std6ranges3__45__cpo4prevE,@object
	.size		_ZN34_INTERNAL_3699b939_4_k_cu_aa2a5df34cuda3std6ranges3__45__cpo4prevE,(_ZN34_INTERNAL_3699b939_4_k_cu_aa2a5df34cuda3std6ranges3__45__cpo9iter_moveE - _ZN34_INTERNAL_3699b939_4_k_cu_aa2a5df34cuda3std6ranges3__45__cpo4prevE)
_ZN34_INTERNAL_3699b939_4_k_cu_aa2a5df34cuda3std6ranges3__45__cpo4prevE:
	.zero		1
	.type		_ZN34_INTERNAL_3699b939_4_k_cu_aa2a5df34cuda3std6ranges3__45__cpo9iter_moveE,@object
	.size		_ZN34_INTERNAL_3699b939_4_k_cu_aa2a5df34cuda3std6ranges3__45__cpo9iter_moveE,(_ZN34_INTERNAL_3699b939_4_k_cu_aa2a5df36thrust24THRUST_300001_SM_1000_NS6system6detail10sequential3seqE - _ZN34_INTERNAL_3699b939_4_k_cu_aa2a5df34cuda3std6ranges3__45__cpo9iter_moveE)
_ZN34_INTERNAL_3699b939_4_k_cu_aa2a5df34cuda3std6ranges3__45__cpo9iter_moveE:
	.zero		1
	.type		_ZN34_INTERNAL_3699b939_4_k_cu_aa2a5df36thrust24THRUST_300001_SM_1000_NS6system6detail10sequential3seqE,@object
	.size		_ZN34_INTERNAL_3699b939_4_k_cu_aa2a5df36thrust24THRUST_300001_SM_1000_NS6system6detail10sequential3seqE,(_ZN34_INTERNAL_3699b939_4_k_cu_aa2a5df36thrust24THRUST_300001_SM_1000_NS12placeholders2_9E - _ZN34_INTERNAL_3699b939_4_k_cu_aa2a5df36thrust24THRUST_300001_SM_1000_NS6system6detail10sequential3seqE)
_ZN34_INTERNAL_3699b939_4_k_cu_aa2a5df36thrust24THRUST_300001_SM_1000_NS6system6detail10sequential3seqE:
	.zero		1
	.type		_ZN34_INTERNAL_3699b939_4_k_cu_aa2a5df36thrust24THRUST_300001_SM_1000_NS12placeholders2_9E,@object
	.size		_ZN34_INTERNAL_3699b939_4_k_cu_aa2a5df36thrust24THRUST_300001_SM_1000_NS12placeholders2_9E,(_ZN34_INTERNAL_3699b939_4_k_cu_aa2a5df34cuda3std3__419piecewise_constructE - _ZN34_INTERNAL_3699b939_4_k_cu_aa2a5df36thrust24THRUST_300001_SM_1000_NS12placeholders2_9E)
_ZN34_INTERNAL_3699b939_4_k_cu_aa2a5df36thrust24THRUST_300001_SM_1000_NS12placeholders2_9E:
	.zero		1
	.type		_ZN34_INTERNAL_3699b939_4_k_cu_aa2a5df34cuda3std3__419piecewise_constructE,@object
	.size		_ZN34_INTERNAL_3699b939_4_k_cu_aa2a5df34cuda3std3__419piecewise_constructE,(_ZN34_INTERNAL_3699b939_4_k_cu_aa2a5df34cuda3std6ranges3__45__cpo5cdataE - _ZN34_INTERNAL_3699b939_4_k_cu_aa2a5df34cuda3std3__419piecewise_constructE)
_ZN34_INTERNAL_3699b939_4_k_cu_aa2a5df34cuda3std3__419piecewise_constructE:
	.zero		1
	.type		_ZN34_INTERNAL_3699b939_4_k_cu_aa2a5df34cuda3std6ranges3__45__cpo5cdataE,@object
	.size		_ZN34_INTERNAL_3699b939_4_k_cu_aa2a5df34cuda3std6ranges3__45__cpo5cdataE,(_ZN34_INTERNAL_3699b939_4_k_cu_aa2a5df36thrust24THRUST_300001_SM_1000_NS12placeholders2_1E - _ZN34_INTERNAL_3699b939_4_k_cu_aa2a5df34cuda3std6ranges3__45__cpo5cdataE)
_ZN34_INTERNAL_3699b939_4_k_cu_aa2a5df34cuda3std6ranges3__45__cpo5cdataE:
	.zero		1
	.type		_ZN34_INTERNAL_3699b939_4_k_cu_aa2a5df36thrust24THRUST_300001_SM_1000_NS12placeholders2_1E,@object
	.size		_ZN34_INTERNAL_3699b939_4_k_cu_aa2a5df36thrust24THRUST_300001_SM_1000_NS12placeholders2_1E,(_ZN34_INTERNAL_3699b939_4_k_cu_aa2a5df34cuda3std3__45__cpo3endE - _ZN34_INTERNAL_3699b939_4_k_cu_aa2a5df36thrust24THRUST_300001_SM_1000_NS12placeholders2_1E)
_ZN34_INTERNAL_3699b939_4_k_cu_aa2a5df36thrust24THRUST_300001_SM_1000_NS12placeholders2_1E:
	.zero		1
	.type		_ZN34_INTERNAL_3699b939_4_k_cu_aa2a5df34cuda3std3__45__cpo3endE,@object
	.size		_ZN34_INTERNAL_3699b939_4_k_cu_aa2a5df34cuda3std3__45__cpo3endE,(_ZN34_INTERNAL_3699b939_4_k_cu_aa2a5df34cuda3std6ranges3__45__cpo3endE - _ZN34_INTERNAL_3699b939_4_k_cu_aa2a5df34cuda3std3__45__cpo3endE)
_ZN34_INTERNAL_3699b939_4_k_cu_aa2a5df34cuda3std3__45__cpo3endE:
	.zero		1
	.type		_ZN34_INTERNAL_3699b939_4_k_cu_aa2a5df34cuda3std6ranges3__45__cpo3endE,@object
	.size		_ZN34_INTERNAL_3699b939_4_k_cu_aa2a5df34cuda3std6ranges3__45__cpo3endE,(_ZN34_INTERNAL_3699b939_4_k_cu_aa2a5df36thrust24THRUST_300001_SM_1000_NS12placeholders2_5E - _ZN34_INTERNAL_3699b939_4_k_cu_aa2a5df34cuda3std6ranges3__45__cpo3endE)
_ZN34_INTERNAL_3699b939_4_k_cu_aa2a5df34cuda3std6ranges3__45__cpo3endE:
	.zero		1
	.type		_ZN34_INTERNAL_3699b939_4_k_cu_aa2a5df36thrust24THRUST_300001_SM_1000_NS12placeholders2_5E,@object
	.size		_ZN34_INTERNAL_3699b939_4_k_cu_aa2a5df36thrust24THRUST_300001_SM_1000_NS12placeholders2_5E,(_ZN34_INTERNAL_3699b939_4_k_cu_aa2a5df34cuda3std3__45__cpo4rendE - _ZN34_INTERNAL_3699b939_4_k_cu_aa2a5df36thrust24THRUST_300001_SM_1000_NS12placeholders2_5E)
_ZN34_INTERNAL_3699b939_4_k_cu_aa2a5df36thrust24THRUST_300001_SM_1000_NS12placeholders2_5E:
	.zero		1
	.type		_ZN34_INTERNAL_3699b939_4_k_cu_aa2a5df34cuda3std3__45__cpo4rendE,@object
	.size		_ZN34_INTERNAL_3699b939_4_k_cu_aa2a5df34cuda3std3__45__cpo4rendE,(_ZN34_INTERNAL_3699b939_4_k_cu_aa2a5df34cuda3std6ranges3__45__cpo9iter_swapE - _ZN34_INTERNAL_3699b939_4_k_cu_aa2a5df34cuda3std3__45__cpo4rendE)
_ZN34_INTERNAL_3699b939_4_k_cu_aa2a5df34cuda3std3__45__cpo4rendE:
	.zero		1
	.type		_ZN34_INTERNAL_3699b939_4_k_cu_aa2a5df34cuda3std6ranges3__45__cpo9iter_swapE,@object
	.size		_ZN34_INTERNAL_3699b939_4_k_cu_aa2a5df34cuda3std6ranges3__45__cpo9iter_swapE,(_ZN34_INTERNAL_3699b939_4_k_cu_aa2a5df34cuda3std3__48unexpectE - _ZN34_INTERNAL_3699b939_4_k_cu_aa2a5df34cuda3std6ranges3__45__cpo9iter_swapE)
_ZN34_INTERNAL_3699b939_4_k_cu_aa2a5df34cuda3std6ranges3__45__cpo9iter_swapE:
	.zero		1
	.type		_ZN34_INTERNAL_3699b939_4_k_cu_aa2a5df34cuda3std3__48unexpectE,@object
	.size		_ZN34_INTERNAL_3699b939_4_k_cu_aa2a5df34cuda3std3__48unexpectE,(_ZN34_INTERNAL_3699b939_4_k_cu_aa2a5df36thrust24THRUST_300001_SM_1000_NS8cuda_cub3parE - _ZN34_INTERNAL_3699b939_4_k_cu_aa2a5df34cuda3std3__48unexpectE)
_ZN34_INTERNAL_3699b939_4_k_cu_aa2a5df34cuda3std3__48unexpectE:
	.zero		1
	.type		_ZN34_INTERNAL_3699b939_4_k_cu_aa2a5df36thrust24THRUST_300001_SM_1000_NS8cuda_cub3parE,@object
	.size		_ZN34_INTERNAL_3699b939_4_k_cu_aa2a5df36thrust24THRUST_300001_SM_1000_NS8cuda_cub3parE,(.L_31 - _ZN34_INTERNAL_3699b939_4_k_cu_aa2a5df36thrust24THRUST_300001_SM_1000_NS8cuda_cub3parE)
_ZN34_INTERNAL_3699b939_4_k_cu_aa2a5df36thrust24THRUST_300001_SM_1000_NS8cuda_cub3parE:
	.zero		1
.L_31:


//--------------------- .nv.shared._Z17finalizeCentroidsPfPKiii --------------------------
	.section	.nv.shared._Z17finalizeCentroidsPfPKiii,"aw",@nobits
	.sectionflags	@""
	.align	16
	.zero		1024


//--------------------- .nv.shared._Z14mergeBlockSumsPfPiS_S0_iii --------------------------
	.section	.nv.shared._Z14mergeBlockSumsPfPiS_S0_iii,"aw",@nobits
	.sectionflags	@""
	.align	16
	.zero		1024


//--------------------- .nv.shared._Z25accumulatePointsLocalSumsPKfPKiPfPiiii --------------------------
	.section	.nv.shared._Z25accumulatePointsLocalSumsPKfPKiPfPiiii,"aw",@nobits
	.sectionflags	@""
	.align	16
	.zero		1024


//--------------------- .nv.shared._Z23resetCentroidsAndCountsPfPiii --------------------------
	.section	.nv.shared._Z23resetCentroidsAndCountsPfPiii,"aw",@nobits
	.sectionflags	@""
	.align	16
	.zero		1024


//--------------------- .nv.shared._Z44assignPointsToClustersWithTriangleInequalityPKfS0_S0_PfPiS2_iii --------------------------
	.section	.nv.shared._Z44assignPointsToClustersWithTriangleInequalityPKfS0_S0_PfPiS2_iii,"aw",@nobits
	.sectionflags	@""
	.align	16
	.zero		1024


//--------------------- .nv.shared._Z26calculateCentroidDistancesPKfPfii --------------------------
	.section	.nv.shared._Z26calculateCentroidDistancesPKfPfii,"aw",@nobits
	.sectionflags	@""
	.align	16
	.zero		1024


//--------------------- .nv.shared._Z22assignPointsToClustersPKfS0_PiS1_iii --------------------------
	.section	.nv.shared._Z22assignPointsToClustersPKfS0_PiS1_iii,"aw",@nobits
	.sectionflags	@""
	.align	16
	.zero		1024


//--------------------- .nv.constant0._ZN3cub18CUB_300001_SM_10006detail11EmptyKernelIvEEvv --------------------------
	.section	.nv.constant0._ZN3cub18CUB_300001_SM_10006detail11EmptyKernelIvEEvv,"a",@progbits
	.sectionflags	@""
	.align	4
.nv.constant0._ZN3cub18CUB_300001_SM_10006detail11EmptyKernelIvEEvv:
	.zero		896


//--------------------- .nv.constant0._Z17finalizeCentroidsPfPKiii --------------------------
	.section	.nv.constant0._Z17finalizeCentroidsPfPKiii,"a",@progbits
	.sectionflags	@""
	.align	4
.nv.constant0._Z17finalizeCentroidsPfPKiii:
	.zero		920


//--------------------- .nv.constant0._Z14mergeBlockSumsPfPiS_S0_iii --------------------------
	.section	.nv.constant0._Z14mergeBlockSumsPfPiS_S0_iii,"a",@progbits
	.sectionflags	@""
	.align	4
.nv.constant0._Z14mergeBlockSumsPfPiS_S0_iii:
	.zero		940


//--------------------- .nv.constant0._Z25accumulatePointsLocalSumsPKfPKiPfPiiii --------------------------
	.section	.nv.constant0._Z25accumulatePointsLocalSumsPKfPKiPfPiiii,"a",@progbits
	.sectionflags	@""
	.align	4
.nv.constant0._Z25accumulatePointsLocalSumsPKfPKiPfPiiii:
	.zero		940


//--------------------- .nv.constant0._Z23resetCentroidsAndCountsPfPiii --------------------------
	.section	.nv.constant0._Z23resetCentroidsAndCountsPfPiii,"a",@progbits
	.sectionflags	@""
	.align	4
.nv.constant0._Z23resetCentroidsAndCountsPfPiii:
	.zero		920


//--------------------- .nv.constant0._Z44assignPointsToClustersWithTriangleInequalityPKfS0_S0_PfPiS2_iii --------------------------
	.section	.nv.constant0._Z44assignPointsToClustersWithTriangleInequalityPKfS0_S0_PfPiS2_iii,"a",@progbits
	.sectionflags	@""
	.align	4
.nv.constant0._Z44assignPointsToClustersWithTriangleInequalityPKfS0_S0_PfPiS2_iii:
	.zero		956


//--------------------- .nv.constant0._Z26calculateCentroidDistancesPKfPfii --------------------------
	.section	.nv.constant0._Z26calculateCentroidDistancesPKfPfii,"a",@progbits
	.sectionflags	@""
	.align	4
.nv.constant0._Z26calculateCentroidDistancesPKfPfii:
	.zero		920


//--------------------- .nv.constant0._Z22assignPointsToClustersPKfS0_PiS1_iii --------------------------
	.section	.nv.constant0._Z22assignPointsToClustersPKfS0_PiS1_iii,"a",@progbits
	.sectionflags	@""
	.align	4
.nv.constant0._Z22assignPointsToClustersPKfS0_PiS1_iii:
	.zero		940


//--------------------- SYMBOLS --------------------------

	.type		.nv.reservedSmem.offset0,@object
	.size		.nv.reservedSmem.offset0,0x4
	.type		.nv.reservedSmem.cap,@object
	.size		.nv.reservedSmem.cap,0x4
